	.target	sm_90a

	.elftype	@"ET_EXEC"


//--------------------- .note.nv.tkinfo           --------------------------
	.section	.note.nv.tkinfo,"",@"SHT_NOTE"
	.sectionflags	@"SHF_NOTE_NV_TKINFO"
	.tkinfo
        /*0018*/ 	.word	0x00000002
        /*0030*/ 	.string	""
        /*0030*/ 	.string	"ptxas"
        /*0030*/ 	.string	"Cuda compilation tools, release 13.0, V13.0.88"
        /*0030*/ 	.string	"Build cuda_13.0.r13.0/compiler.36424714_0"
        /*0030*/ 	.string	"-arch sm_90a -m 64 "



//--------------------- .note.nv.cuinfo           --------------------------
	.section	.note.nv.cuinfo,"",@"SHT_NOTE"
	.sectionflags	@"SHF_NOTE_NV_CUINFO"
        /*0018*/ 	.short	0x0002
        /*001a*/ 	.short	0x005a
        /*001c*/ 	.short	0x0082
	.zero		2


//--------------------- .nv.info                  --------------------------
	.section	.nv.info,"",@"SHT_CUDA_INFO"
	.align	4


	//----- nvinfo : EIATTR_REGCOUNT
	.align		4
        /*0000*/ 	.byte	0x04, 0x2f
        /*0002*/ 	.short	(.L_15 - .L_14)
	.align		4
.L_14:
        /*0004*/ 	.word	index@(_ZN7cutlass13device_kernelINS_4gemm6kernel13GemmUniversalIN4cute5tupleIJiiiiEEENS1_10collective13CollectiveMmaINS1_34MainloopSm90TmaGmmaWarpSpecializedILi8ENS5_IJNS4_1CILi2EEENSA_ILi1EEESC_EEENS1_35KernelTmaWarpSpecializedCooperativeEEENS5_IJNSA_ILi384EEENSA_ILi64EEENSA_ILi32EEEEEENS_10bfloat16_tENS5_IJlSC_lEEESK_SL_NS4_8TiledMMAINS4_8MMA_AtomIJNS4_4SM904GMMA27MMA_64x64x16_F32BF16BF16_SSILNSP_5MajorE0ELSR_0ELNSP_7ScaleInE1ELSS_1EEEEEENS4_6LayoutISD_NS5_IJSC_NSA_ILi0EEESW_EEEEENS5_IJNS4_10UnderscoreESZ_SZ_EEEEENS4_13SM90_TMA_LOADENS4_14ComposedLayoutINS4_7SwizzleILi2ELi4ELi3EEENS4_18smem_ptr_flag_bitsILi16EEENSV_INS5_IJNSA_ILi8EEESI_EEENS5_IJSI_SC_EEEEEEEvNS4_8identityENS4_23SM90_TMA_LOAD_MULTICASTES1C_vS1D_EENS_8epilogue10collective6detail29Sm90TmaWarpSpecializedAdapterINS1H_15DefaultEpilogueISK_SL_SL_NS1G_6thread17LinearCombinationISK_Li1EffLNS1L_9ScaleType4KindE0ELNS_15FloatRoundStyleE2ESK_EENS1_15EpilogueDefaultEEEEEvvEEEEvNT_6ParamsE)
        /*0008*/ 	.word	0x000000a8


	//----- nvinfo : EIATTR_FRAME_SIZE
	.align		4
.L_15:
        /*000c*/ 	.byte	0x04, 0x11
        /*000e*/ 	.short	(.L_17 - .L_16)
	.align		4
.L_16:
        /*0010*/ 	.word	index@(_ZN7cutlass13device_kernelINS_4gemm6kernel13GemmUniversalIN4cute5tupleIJiiiiEEENS1_10collective13CollectiveMmaINS1_34MainloopSm90TmaGmmaWarpSpecializedILi8ENS5_IJNS4_1CILi2EEENSA_ILi1EEESC_EEENS1_35KernelTmaWarpSpecializedCooperativeEEENS5_IJNSA_ILi384EEENSA_ILi64EEENSA_ILi32EEEEEENS_10bfloat16_tENS5_IJlSC_lEEESK_SL_NS4_8TiledMMAINS4_8MMA_AtomIJNS4_4SM904GMMA27MMA_64x64x16_F32BF16BF16_SSILNSP_5MajorE0ELSR_0ELNSP_7ScaleInE1ELSS_1EEEEEENS4_6LayoutISD_NS5_IJSC_NSA_ILi0EEESW_EEEEENS5_IJNS4_10UnderscoreESZ_SZ_EEEEENS4_13SM90_TMA_LOADENS4_14ComposedLayoutINS4_7SwizzleILi2ELi4ELi3EEENS4_18smem_ptr_flag_bitsILi16EEENSV_INS5_IJNSA_ILi8EEESI_EEENS5_IJSI_SC_EEEEEEEvNS4_8identityENS4_23SM90_TMA_LOAD_MULTICASTES1C_vS1D_EENS_8epilogue10collective6detail29Sm90TmaWarpSpecializedAdapterINS1H_15DefaultEpilogueISK_SL_SL_NS1G_6thread17LinearCombinationISK_Li1EffLNS1L_9ScaleType4KindE0ELNS_15FloatRoundStyleE2ESK_EENS1_15EpilogueDefaultEEEEEvvEEEEvNT_6ParamsE)
        /*0014*/ 	.word	0x00000000


	//----- nvinfo : EIATTR_MIN_STACK_SIZE
	.align		4
.L_17:
        /*0018*/ 	.byte	0x04, 0x12
        /*001a*/ 	.short	(.L_19 - .L_18)
	.align		4
.L_18:
        /*001c*/ 	.word	index@(_ZN7cutlass13device_kernelINS_4gemm6kernel13GemmUniversalIN4cute5tupleIJiiiiEEENS1_10collective13CollectiveMmaINS1_34MainloopSm90TmaGmmaWarpSpecializedILi8ENS5_IJNS4_1CILi2EEENSA_ILi1EEESC_EEENS1_35KernelTmaWarpSpecializedCooperativeEEENS5_IJNSA_ILi384EEENSA_ILi64EEENSA_ILi32EEEEEENS_10bfloat16_tENS5_IJlSC_lEEESK_SL_NS4_8TiledMMAINS4_8MMA_AtomIJNS4_4SM904GMMA27MMA_64x64x16_F32BF16BF16_SSILNSP_5MajorE0ELSR_0ELNSP_7ScaleInE1ELSS_1EEEEEENS4_6LayoutISD_NS5_IJSC_NSA_ILi0EEESW_EEEEENS5_IJNS4_10UnderscoreESZ_SZ_EEEEENS4_13SM90_TMA_LOADENS4_14ComposedLayoutINS4_7SwizzleILi2ELi4ELi3EEENS4_18smem_ptr_flag_bitsILi16EEENSV_INS5_IJNSA_ILi8EEESI_EEENS5_IJSI_SC_EEEEEEEvNS4_8identityENS4_23SM90_TMA_LOAD_MULTICASTES1C_vS1D_EENS_8epilogue10collective6detail29Sm90TmaWarpSpecializedAdapterINS1H_15DefaultEpilogueISK_SL_SL_NS1G_6thread17LinearCombinationISK_Li1EffLNS1L_9ScaleType4KindE0ELNS_15FloatRoundStyleE2ESK_EENS1_15EpilogueDefaultEEEEEvvEEEEvNT_6ParamsE)
        /*0020*/ 	.word	0x00000000
.L_19:


//--------------------- .nv.compat                --------------------------
	.section	.nv.compat,"",@"SHT_CUDA_COMPAT_INFO"
	.align	4
        /*0000*/ 	.byte	0x02, 0x09, 0x01, 0x00, 0x02, 0x02, 0x04, 0x00, 0x02, 0x05, 0x05, 0x00, 0x03, 0x07, 0x01, 0x01
        /*0010*/ 	.byte	0x02, 0x03, 0x01, 0x00, 0x02, 0x06, 0x01, 0x00, 0x04, 0x0b, 0x08, 0x00, 0x00, 0x00, 0x00, 0x00
        /*0020*/ 	.byte	0x00, 0x00, 0x00, 0x00


//--------------------- .nv.info._ZN7cutlass13device_kernelINS_4gemm6kernel13GemmUniversalIN4cute5tupleIJiiiiEEENS1_10collective13CollectiveMmaINS1_34MainloopSm90TmaGmmaWarpSpecializedILi8ENS5_IJNS4_1CILi2EEENSA_ILi1EEESC_EEENS1_35KernelTmaWarpSpecializedCooperativeEEENS5_IJNSA_ILi384EEENSA_ILi64EEENSA_ILi32EEEEEENS_10bfloat16_tENS5_IJlSC_lEEESK_SL_NS4_8TiledMMAINS4_8MMA_AtomIJNS4_4SM904GMMA27MMA_64x64x16_F32BF16BF16_SSILNSP_5MajorE0ELSR_0ELNSP_7ScaleInE1ELSS_1EEEEEENS4_6LayoutISD_NS5_IJSC_NSA_ILi0EEESW_EEEEENS5_IJNS4_10UnderscoreESZ_SZ_EEEEENS4_13SM90_TMA_LOADENS4_14ComposedLayoutINS4_7SwizzleILi2ELi4ELi3EEENS4_18smem_ptr_flag_bitsILi16EEENSV_INS5_IJNSA_ILi8EEESI_EEENS5_IJSI_SC_EEEEEEEvNS4_8identityENS4_23SM90_TMA_LOAD_MULTICASTES1C_vS1D_EENS_8epilogue10collective6detail29Sm90TmaWarpSpecializedAdapterINS1H_15DefaultEpilogueISK_SL_SL_NS1G_6thread17LinearCombinationISK_Li1EffLNS1L_9ScaleType4KindE0ELNS_15FloatRoundStyleE2ESK_EENS1_15EpilogueDefaultEEEEEvvEEEEvNT_6ParamsE --------------------------
	.section	.nv.info._ZN7cutlass13device_kernelINS_4gemm6kernel13GemmUniversalIN4cute5tupleIJiiiiEEENS1_10collective13CollectiveMmaINS1_34MainloopSm90TmaGmmaWarpSpecializedILi8ENS5_IJNS4_1CILi2EEENSA_ILi1EEESC_EEENS1_35KernelTmaWarpSpecializedCooperativeEEENS5_IJNSA_ILi384EEENSA_ILi64EEENSA_ILi32EEEEEENS_10bfloat16_tENS5_IJlSC_lEEESK_SL_NS4_8TiledMMAINS4_8MMA_AtomIJNS4_4SM904GMMA27MMA_64x64x16_F32BF16BF16_SSILNSP_5MajorE0ELSR_0ELNSP_7ScaleInE1ELSS_1EEEEEENS4_6LayoutISD_NS5_IJSC_NSA_ILi0EEESW_EEEEENS5_IJNS4_10UnderscoreESZ_SZ_EEEEENS4_13SM90_TMA_LOADENS4_14ComposedLayoutINS4_7SwizzleILi2ELi4ELi3EEENS4_18smem_ptr_flag_bitsILi16EEENSV_INS5_IJNSA_ILi8EEESI_EEENS5_IJSI_SC_EEEEEEEvNS4_8identityENS4_23SM90_TMA_LOAD_MULTICASTES1C_vS1D_EENS_8epilogue10collective6detail29Sm90TmaWarpSpecializedAdapterINS1H_15DefaultEpilogueISK_SL_SL_NS1G_6thread17LinearCombinationISK_Li1EffLNS1L_9ScaleType4KindE0ELNS_15FloatRoundStyleE2ESK_EENS1_15EpilogueDefaultEEEEEvvEEEEvNT_6ParamsE,"",@"SHT_CUDA_INFO"
	.sectionflags	@""
	.align	4


	//----- nvinfo : EIATTR_CUDA_API_VERSION
	.align		4
        /*0000*/ 	.byte	0x04, 0x37
        /*0002*/ 	.short	(.L_21 - .L_20)
.L_20:
        /*0004*/ 	.word	0x00000082


	//----- nvinfo : EIATTR_KPARAM_INFO
	.align		4
.L_21:
        /*0008*/ 	.byte	0x04, 0x17
        /*000a*/ 	.short	(.L_23 - .L_22)
.L_22:
        /*000c*/ 	.word	0x00000000
        /*0010*/ 	.short	0x0000
        /*0012*/ 	.short	0x0070
        /*0014*/ 	.byte	0x00, 0xf0, 0x01, 0x10


	//----- nvinfo : EIATTR_SPARSE_MMA_MASK
	.align		4
.L_23:
        /*0018*/ 	.byte	0x03, 0x50
        /*001a*/ 	.short	0x0000


	//----- nvinfo : EIATTR_MAXREG_COUNT
	.align		4
        /*001c*/ 	.byte	0x03, 0x1b
        /*001e*/ 	.short	0x00a8


	//----- nvinfo : EIATTR_NUM_BARRIERS
	.align		4
        /*0020*/ 	.byte	0x02, 0x4c
        /*0022*/ 	.byte	0x01
	.zero		1


	//----- nvinfo : EIATTR_EXTERNS
	.align		4
        /*0024*/ 	.byte	0x04, 0x0f
        /*0026*/ 	.short	(.L_25 - .L_24)


	//   ....[0]....
	.align		4
.L_24:
        /*0028*/ 	.word	index@(__assertfail)


	//----- nvinfo : EIATTR_MERCURY_ISA_VERSION
	.align		4
.L_25:
        /*002c*/ 	.byte	0x03, 0x5f
        /*002e*/ 	.short	0x0101


	//----- nvinfo : EIATTR_INT_WARP_WIDE_INSTR_OFFSETS
	.align		4
        /*0030*/ 	.byte	0x04, 0x31
        /*0032*/ 	.short	(.L_27 - .L_26)


	//   ....[0]....
.L_26:
        /*0034*/ 	.word	0x00000530


	//   ....[1]....
        /*0038*/ 	.word	0x00000560


	//   ....[2]....
        /*003c*/ 	.word	0x00000720


	//----- nvinfo : EIATTR_COOP_GROUP_MASK_REGIDS
	.align		4
.L_27:
        /*0040*/ 	.byte	0x04, 0x29
        /*0042*/ 	.short	(.L_29 - .L_28)


	//   ....[0]....
.L_28:
        /*0044*/ 	.word	0xffffffff


	//   ....[1]....
        /*0048*/ 	.word	0xffffffff


	//   ....[2]....
        /*004c*/ 	.word	0xffffffff


	//   ....[3]....
        /*0050*/ 	.word	0xffffffff


	//   ....[4]....
        /*0054*/ 	.word	0xffffffff


	//   ....[5]....
        /*0058*/ 	.word	0xffffffff


	//----- nvinfo : EIATTR_COOP_GROUP_INSTR_OFFSETS
	.align		4
.L_29:
        /*005c*/ 	.byte	0x04, 0x28
        /*005e*/ 	.short	(.L_31 - .L_30)


	//   ....[0]....
.L_30:
        /*0060*/ 	.word	0x00000060


	//   ....[1]....
        /*0064*/ 	.word	0x00000070


	//   ....[2]....
        /*0068*/ 	.word	0x00000130


	//   ....[3]....
        /*006c*/ 	.word	0x00000380


	//   ....[4]....
        /*0070*/ 	.word	0x000008a0


	//   ....[5]....
        /*0074*/ 	.word	0x000012e0


	//----- nvinfo : EIATTR_REG_RECONFIG
	.align		4
.L_31:
        /*0078*/ 	.byte	0x01, 0x54
	.zero		2


	//----- nvinfo : EIATTR_SYSCALL_OFFSETS
	.align		4
        /*007c*/ 	.byte	0x04, 0x46
        /*007e*/ 	.short	(.L_33 - .L_32)


	//   ....[0]....
.L_32:
        /*0080*/ 	.word	0x000014a0


	//----- nvinfo : EIATTR_MBARRIER_INSTR_OFFSETS
	.align		4
.L_33:
        /*0084*/ 	.byte	0x04, 0x39
        /*0086*/ 	.short	(.L_35 - .L_34)


	//   ....[0]....
.L_34:
        /*0088*/ 	.word	0x00000250
        /*008c*/ 	.word	0x000000ff
        /*0090*/ 	.word	0x00000000
        /*0094*/ 	.short	0x0100
        /*0096*/ 	.byte	0x08
	.zero		1


	//   ....[1]....
        /*0098*/ 	.word	0x00000260
        /*009c*/ 	.word	0x000000ff
        /*00a0*/ 	.word	0x00000040
        /*00a4*/ 	.short	0x0100
        /*00a6*/ 	.byte	0x08
	.zero		1


	//   ....[2]....
        /*00a8*/ 	.word	0x00000270
        /*00ac*/ 	.word	0x000000ff
        /*00b0*/ 	.word	0x00000008
        /*00b4*/ 	.short	0x0100
        /*00b6*/ 	.byte	0x08
	.zero		1


	//   ....[3]....
        /*00b8*/ 	.word	0x00000280
        /*00bc*/ 	.word	0x000000ff
        /*00c0*/ 	.word	0x00000048
        /*00c4*/ 	.short	0x0100
        /*00c6*/ 	.byte	0x08
	.zero		1


	//   ....[4]....
        /*00c8*/ 	.word	0x00000290
        /*00cc*/ 	.word	0x000000ff
        /*00d0*/ 	.word	0x00000010
        /*00d4*/ 	.short	0x0100
        /*00d6*/ 	.byte	0x08
	.zero		1


	//   ....[5]....
        /*00d8*/ 	.word	0x000002a0
        /*00dc*/ 	.word	0x000000ff
        /*00e0*/ 	.word	0x00000050
        /*00e4*/ 	.short	0x0100
        /*00e6*/ 	.byte	0x08
	.zero		1


	//   ....[6]....
        /*00e8*/ 	.word	0x000002b0
        /*00ec*/ 	.word	0x000000ff
        /*00f0*/ 	.word	0x00000018
        /*00f4*/ 	.short	0x0100
        /*00f6*/ 	.byte	0x08
	.zero		1


	//   ....[7]....
        /*00f8*/ 	.word	0x000002c0
        /*00fc*/ 	.word	0x000000ff
        /*0100*/ 	.word	0x00000058
        /*0104*/ 	.short	0x0100
        /*0106*/ 	.byte	0x08
	.zero		1


	//   ....[8]....
        /*0108*/ 	.word	0x000002d0
        /*010c*/ 	.word	0x000000ff
        /*0110*/ 	.word	0x00000020
        /*0114*/ 	.short	0x0100
        /*0116*/ 	.byte	0x08
	.zero		1


	//   ....[9]....
        /*0118*/ 	.word	0x000002e0
        /*011c*/ 	.word	0x000000ff
        /*0120*/ 	.word	0x00000060
        /*0124*/ 	.short	0x0100
        /*0126*/ 	.byte	0x08
	.zero		1


	//   ....[10]....
        /*0128*/ 	.word	0x000002f0
        /*012c*/ 	.word	0x000000ff
        /*0130*/ 	.word	0x00000028
        /*0134*/ 	.short	0x0100
        /*0136*/ 	.byte	0x08
	.zero		1


	//   ....[11]....
        /*0138*/ 	.word	0x00000300
        /*013c*/ 	.word	0x000000ff
        /*0140*/ 	.word	0x00000068
        /*0144*/ 	.short	0x0100
        /*0146*/ 	.byte	0x08
	.zero		1


	//   ....[12]....
        /*0148*/ 	.word	0x00000310
        /*014c*/ 	.word	0x000000ff
        /*0150*/ 	.word	0x00000030
        /*0154*/ 	.short	0x0100
        /*0156*/ 	.byte	0x08
	.zero		1


	//   ....[13]....
        /*0158*/ 	.word	0x00000320
        /*015c*/ 	.word	0x000000ff
        /*0160*/ 	.word	0x00000070
        /*0164*/ 	.short	0x0100
        /*0166*/ 	.byte	0x08
	.zero		1


	//   ....[14]....
        /*0168*/ 	.word	0x00000330
        /*016c*/ 	.word	0x000000ff
        /*0170*/ 	.word	0x00000038
        /*0174*/ 	.short	0x0100
        /*0176*/ 	.byte	0x08
	.zero		1


	//   ....[15]....
        /*0178*/ 	.word	0x00000340
        /*017c*/ 	.word	0x000000ff
        /*0180*/ 	.word	0x00000078
        /*0184*/ 	.short	0x0100
        /*0186*/ 	.byte	0x08
	.zero		1


	//   ....[16]....
        /*0188*/ 	.word	0x000007a0
        /*018c*/ 	.word	0x000000ff
        /*0190*/ 	.word	0x00000090
        /*0194*/ 	.short	0x0100
        /*0196*/ 	.byte	0x06
	.zero		1


	//   ....[17]....
        /*0198*/ 	.word	0x00000830
        /*019c*/ 	.word	0x000000ff
        /*01a0*/ 	.word	0x00000098
        /*01a4*/ 	.short	0x0100
        /*01a6*/ 	.byte	0x06
	.zero		1


	//   ....[18]....
        /*01a8*/ 	.word	0x00001520
        /*01ac*/ 	.word	0x00000003
        /*01b0*/ 	.word	0x00000000
        /*01b4*/ 	.short	0x010a
        /*01b6*/ 	.byte	0x3f
	.zero		1


	//   ....[19]....
        /*01b8*/ 	.word	0x00001560
        /*01bc*/ 	.word	0x00000003
        /*01c0*/ 	.word	0x00000000
        /*01c4*/ 	.short	0x010a
        /*01c6*/ 	.byte	0x3f
	.zero		1


	//   ....[20]....
        /*01c8*/ 	.word	0x00001980
        /*01cc*/ 	.word	0x000000ff
        /*01d0*/ 	.word	0x00000000
        /*01d4*/ 	.short	0x010a
        /*01d6*/ 	.byte	0x07
	.zero		1


	//   ....[21]....
        /*01d8*/ 	.word	0x000019c0
        /*01dc*/ 	.word	0x000000ff
        /*01e0*/ 	.word	0x00000000
        /*01e4*/ 	.short	0x010a
        /*01e6*/ 	.byte	0x07
	.zero		1


	//   ....[22]....
        /*01e8*/ 	.word	0x00001cc0
        /*01ec*/ 	.word	0x00000006
        /*01f0*/ 	.word	0x00000000
        /*01f4*/ 	.short	0x0101
        /*01f6*/ 	.byte	0x3f
	.zero		1


	//   ....[23]....
        /*01f8*/ 	.word	0x00001e70
        /*01fc*/ 	.word	0x00000000
        /*0200*/ 	.word	0x00000000
        /*0204*/ 	.short	0x0101
        /*0206*/ 	.byte	0x3f
	.zero		1


	//   ....[24]....
        /*0208*/ 	.word	0x0000a460
        /*020c*/ 	.word	0x00000014
        /*0210*/ 	.word	0x00000040
        /*0214*/ 	.short	0x010a
        /*0216*/ 	.byte	0x3f
	.zero		1


	//   ....[25]....
        /*0218*/ 	.word	0x0000a820
        /*021c*/ 	.word	0x00000005
        /*0220*/ 	.word	0x00000098
        /*0224*/ 	.short	0x0101
        /*0226*/ 	.byte	0x3f
	.zero		1


	//   ....[26]....
        /*0228*/ 	.word	0x0000af40
        /*022c*/ 	.word	0x00000007
        /*0230*/ 	.word	0x00000000
        /*0234*/ 	.short	0x010a
        /*0236*/ 	.byte	0x3f
	.zero		1


	//   ....[27]....
        /*0238*/ 	.word	0x0000afc0
        /*023c*/ 	.word	0x00000008
        /*0240*/ 	.word	0x00000000
        /*0244*/ 	.short	0x010a
        /*0246*/ 	.byte	0x3f
	.zero		1


	//   ....[28]....
        /*0248*/ 	.word	0x0000b050
        /*024c*/ 	.word	0x00000009
        /*0250*/ 	.word	0x00000000
        /*0254*/ 	.short	0x010a
        /*0256*/ 	.byte	0x3f
	.zero		1


	//   ....[29]....
        /*0258*/ 	.word	0x0000b0e0
        /*025c*/ 	.word	0x00000008
        /*0260*/ 	.word	0x00000000
        /*0264*/ 	.short	0x010a
        /*0266*/ 	.byte	0x3f
	.zero		1


	//   ....[30]....
        /*0268*/ 	.word	0x0000b170
        /*026c*/ 	.word	0x00000009
        /*0270*/ 	.word	0x00000000
        /*0274*/ 	.short	0x010a
        /*0276*/ 	.byte	0x3f
	.zero		1


	//   ....[31]....
        /*0278*/ 	.word	0x0000b200
        /*027c*/ 	.word	0x00000008
        /*0280*/ 	.word	0x00000000
        /*0284*/ 	.short	0x010a
        /*0286*/ 	.byte	0x3f
	.zero		1


	//   ....[32]....
        /*0288*/ 	.word	0x0000b290
        /*028c*/ 	.word	0x0000000b
        /*0290*/ 	.word	0x00000000
        /*0294*/ 	.short	0x010a
        /*0296*/ 	.byte	0x3f
	.zero		1


	//   ....[33]....
        /*0298*/ 	.word	0x0000b320
        /*029c*/ 	.word	0x00000003
        /*02a0*/ 	.word	0x00000000
        /*02a4*/ 	.short	0x010a
        /*02a6*/ 	.byte	0x3f
	.zero		1


	//   ....[34]....
        /*02a8*/ 	.word	0x0000b380
        /*02ac*/ 	.word	0x00000003
        /*02b0*/ 	.word	0x00000000
        /*02b4*/ 	.short	0x010a
        /*02b6*/ 	.byte	0x3f
	.zero		1


	//   ....[35]....
        /*02b8*/ 	.word	0x0000b3e0
        /*02bc*/ 	.word	0x00000006
        /*02c0*/ 	.word	0x00000000
        /*02c4*/ 	.short	0x010a
        /*02c6*/ 	.byte	0x3f
	.zero		1


	//   ....[36]....
        /*02c8*/ 	.word	0x0000b4b0
        /*02cc*/ 	.word	0x00000014
        /*02d0*/ 	.word	0x00000040
        /*02d4*/ 	.short	0x010a
        /*02d6*/ 	.byte	0x3f
	.zero		1


	//   ....[37]....
        /*02d8*/ 	.word	0x0000b580
        /*02dc*/ 	.word	0x00000007
        /*02e0*/ 	.word	0x00000000
        /*02e4*/ 	.short	0x010a
        /*02e6*/ 	.byte	0x3f
	.zero		1


	//   ....[38]....
        /*02e8*/ 	.word	0x0000b5d0
        /*02ec*/ 	.word	0x00000008
        /*02f0*/ 	.word	0x00000000
        /*02f4*/ 	.short	0x010a
        /*02f6*/ 	.byte	0x3f
	.zero		1


	//   ....[39]....
        /*02f8*/ 	.word	0x0000b620
        /*02fc*/ 	.word	0x00000009
        /*0300*/ 	.word	0x00000000
        /*0304*/ 	.short	0x010a
        /*0306*/ 	.byte	0x3f
	.zero		1


	//   ....[40]....
        /*0308*/ 	.word	0x0000b670
        /*030c*/ 	.word	0x00000008
        /*0310*/ 	.word	0x00000000
        /*0314*/ 	.short	0x010a
        /*0316*/ 	.byte	0x3f
	.zero		1


	//   ....[41]....
        /*0318*/ 	.word	0x0000b6c0
        /*031c*/ 	.word	0x00000009
        /*0320*/ 	.word	0x00000000
        /*0324*/ 	.short	0x010a
        /*0326*/ 	.byte	0x3f
	.zero		1


	//   ....[42]....
        /*0328*/ 	.word	0x0000b710
        /*032c*/ 	.word	0x00000008
        /*0330*/ 	.word	0x00000000
        /*0334*/ 	.short	0x010a
        /*0336*/ 	.byte	0x3f
	.zero		1


	//   ....[43]....
        /*0338*/ 	.word	0x0000b760
        /*033c*/ 	.word	0x0000000b
        /*0340*/ 	.word	0x00000000
        /*0344*/ 	.short	0x010a
        /*0346*/ 	.byte	0x3f
	.zero		1


	//----- nvinfo : EIATTR_NUM_MBARRIERS
	.align		4
.L_35:
        /*0348*/ 	.byte	0x03, 0x38
        /*034a*/ 	.short	0x0012


	//----- nvinfo : EIATTR_EXIT_INSTR_OFFSETS
	.align		4
        /*034c*/ 	.byte	0x04, 0x1c
        /*034e*/ 	.short	(.L_37 - .L_36)


	//   ....[0]....
.L_36:
        /*0350*/ 	.word	0x00000a00


	//   ....[1]....
        /*0354*/ 	.word	0x00001210


	//   ....[2]....
        /*0358*/ 	.word	0x00009b70


	//   ....[3]....
        /*035c*/ 	.word	0x0000a0d0


	//   ....[4]....
        /*0360*/ 	.word	0x0000b370


	//----- nvinfo : EIATTR_MAX_THREADS
	.align		4
.L_37:
        /*0364*/ 	.byte	0x04, 0x05
        /*0366*/ 	.short	(.L_39 - .L_38)
.L_38:
        /*0368*/ 	.word	0x00000180
        /*036c*/ 	.word	0x00000001
        /*0370*/ 	.word	0x00000001


	//----- nvinfo : EIATTR_CRS_STACK_SIZE
	.align		4
.L_39:
        /*0374*/ 	.byte	0x04, 0x1e
        /*0376*/ 	.short	(.L_41 - .L_40)
.L_40:
        /*0378*/ 	.word	0x00000000


	//----- nvinfo : EIATTR_CBANK_PARAM_SIZE
	.align		4
.L_41:
        /*037c*/ 	.byte	0x03, 0x19
        /*037e*/ 	.short	0x0470


	//----- nvinfo : EIATTR_PARAM_CBANK
	.align		4
        /*0380*/ 	.byte	0x04, 0x0a
        /*0382*/ 	.short	(.L_43 - .L_42)
	.align		4
.L_42:
        /*0384*/ 	.word	index@(.nv.constant0._ZN7cutlass13device_kernelINS_4gemm6kernel13GemmUniversalIN4cute5tupleIJiiiiEEENS1_10collective13CollectiveMmaINS1_34MainloopSm90TmaGmmaWarpSpecializedILi8ENS5_IJNS4_1CILi2EEENSA_ILi1EEESC_EEENS1_35KernelTmaWarpSpecializedCooperativeEEENS5_IJNSA_ILi384EEENSA_ILi64EEENSA_ILi32EEEEEENS_10bfloat16_tENS5_IJlSC_lEEESK_SL_NS4_8TiledMMAINS4_8MMA_AtomIJNS4_4SM904GMMA27MMA_64x64x16_F32BF16BF16_SSILNSP_5MajorE0ELSR_0ELNSP_7ScaleInE1ELSS_1EEEEEENS4_6LayoutISD_NS5_IJSC_NSA_ILi0EEESW_EEEEENS5_IJNS4_10UnderscoreESZ_SZ_EEEEENS4_13SM90_TMA_LOADENS4_14ComposedLayoutINS4_7SwizzleILi2ELi4ELi3EEENS4_18smem_ptr_flag_bitsILi16EEENSV_INS5_IJNSA_ILi8EEESI_EEENS5_IJSI_SC_EEEEEEEvNS4_8identityENS4_23SM90_TMA_LOAD_MULTICASTES1C_vS1D_EENS_8epilogue10collective6detail29Sm90TmaWarpSpecializedAdapterINS1H_15DefaultEpilogueISK_SL_SL_NS1G_6thread17LinearCombinationISK_Li1EffLNS1L_9ScaleType4KindE0ELNS_15FloatRoundStyleE2ESK_EENS1_15EpilogueDefaultEEEEEvvEEEEvNT_6ParamsE)
        /*0388*/ 	.short	0x0210
        /*038a*/ 	.short	0x0470


	//----- nvinfo : EIATTR_SW_WAR
	.align		4
.L_43:
        /*038c*/ 	.byte	0x04, 0x36
        /*038e*/ 	.short	(.L_45 - .L_44)
.L_44:
        /*0390*/ 	.word	0x00000008
.L_45:


//--------------------- .nv.callgraph             --------------------------
	.section	.nv.callgraph,"",@"SHT_CUDA_CALLGRAPH"
	.align	4
	.sectionentsize	8
	.align		4
        /*0000*/ 	.word	0x00000000
	.align		4
        /*0004*/ 	.word	0xffffffff
	.align		4
        /*0008*/ 	.word	index@(_ZN7cutlass13device_kernelINS_4gemm6kernel13GemmUniversalIN4cute5tupleIJiiiiEEENS1_10collective13CollectiveMmaINS1_34MainloopSm90TmaGmmaWarpSpecializedILi8ENS5_IJNS4_1CILi2EEENSA_ILi1EEESC_EEENS1_35KernelTmaWarpSpecializedCooperativeEEENS5_IJNSA_ILi384EEENSA_ILi64EEENSA_ILi32EEEEEENS_10bfloat16_tENS5_IJlSC_lEEESK_SL_NS4_8TiledMMAINS4_8MMA_AtomIJNS4_4SM904GMMA27MMA_64x64x16_F32BF16BF16_SSILNSP_5MajorE0ELSR_0ELNSP_7ScaleInE1ELSS_1EEEEEENS4_6LayoutISD_NS5_IJSC_NSA_ILi0EEESW_EEEEENS5_IJNS4_10UnderscoreESZ_SZ_EEEEENS4_13SM90_TMA_LOADENS4_14ComposedLayoutINS4_7SwizzleILi2ELi4ELi3EEENS4_18smem_ptr_flag_bitsILi16EEENSV_INS5_IJNSA_ILi8EEESI_EEENS5_IJSI_SC_EEEEEEEvNS4_8identityENS4_23SM90_TMA_LOAD_MULTICASTES1C_vS1D_EENS_8epilogue10collective6detail29Sm90TmaWarpSpecializedAdapterINS1H_15DefaultEpilogueISK_SL_SL_NS1G_6thread17LinearCombinationISK_Li1EffLNS1L_9ScaleType4KindE0ELNS_15FloatRoundStyleE2ESK_EENS1_15EpilogueDefaultEEEEEvvEEEEvNT_6ParamsE)
	.align		4
        /*000c*/ 	.word	index@(__assertfail)
	.align		4
        /*0010*/ 	.word	0x00000000
	.align		4
        /*0014*/ 	.word	0xfffffffe
	.align		4
        /*0018*/ 	.word	0x00000000
	.align		4
        /*001c*/ 	.word	0xfffffffd
	.align		4
        /*0020*/ 	.word	0x00000000
	.align		4
        /*0024*/ 	.word	0xfffffffc


//--------------------- .nv.constant4             --------------------------
	.section	.nv.constant4,"a",@progbits
	.align	8
	.align		8
.nv.constant4:
        /*0000*/ 	.dword	__assertfail
	.align		8
        /*0008*/ 	.dword	__unnamed_1
	.align		8
        /*0010*/ 	.dword	_ZN39_INTERNAL_12962efe_4_k_cu_71e52d2b_37514cuda3std3__45__cpo5beginE
	.align		8
        /*0018*/ 	.dword	_ZN39_INTERNAL_12962efe_4_k_cu_71e52d2b_37514cuda3std3__45__cpo3endE
	.align		8
        /*0020*/ 	.dword	_ZN39_INTERNAL_12962efe_4_k_cu_71e52d2b_37514cuda3std3__45__cpo6cbeginE
	.align		8
        /*0028*/ 	.dword	_ZN39_INTERNAL_12962efe_4_k_cu_71e52d2b_37514cuda3std3__45__cpo4cendE
	.align		8
        /*0030*/ 	.dword	_ZN39_INTERNAL_12962efe_4_k_cu_71e52d2b_37514cuda3std3__441_GLOBAL__N__12962efe_4_k_cu_71e52d2b_37516ignoreE
	.align		8
        /*0038*/ 	.dword	_ZN39_INTERNAL_12962efe_4_k_cu_71e52d2b_37514cuda3std3__419piecewise_constructE
	.align		8
        /*0040*/ 	.dword	_ZN39_INTERNAL_12962efe_4_k_cu_71e52d2b_37514cuda3std3__48in_placeE
	.align		8
        /*0048*/ 	.dword	_ZN39_INTERNAL_12962efe_4_k_cu_71e52d2b_37514cuda3std6ranges3__45__cpo4swapE
	.align		8
        /*0050*/ 	.dword	_ZN39_INTERNAL_12962efe_4_k_cu_71e52d2b_37514cuda3std6ranges3__45__cpo9iter_moveE
	.align		8
        /*0058*/ 	.dword	_ZN39_INTERNAL_12962efe_4_k_cu_71e52d2b_37514cute7productE
	.align		8
        /*0060*/ 	.dword	_ZN39_INTERNAL_12962efe_4_k_cu_71e52d2b_37514cute1_E
	.align		8
        /*0068*/ 	.dword	$str$22
	.align		8
        /*0070*/ 	.dword	$str$23


//--------------------- .text._ZN7cutlass13device_kernelINS_4gemm6kernel13GemmUniversalIN4cute5tupleIJiiiiEEENS1_10collective13CollectiveMmaINS1_34MainloopSm90TmaGmmaWarpSpecializedILi8ENS5_IJNS4_1CILi2EEENSA_ILi1EEESC_EEENS1_35KernelTmaWarpSpecializedCooperativeEEENS5_IJNSA_ILi384EEENSA_ILi64EEENSA_ILi32EEEEEENS_10bfloat16_tENS5_IJlSC_lEEESK_SL_NS4_8TiledMMAINS4_8MMA_AtomIJNS4_4SM904GMMA27MMA_64x64x16_F32BF16BF16_SSILNSP_5MajorE0ELSR_0ELNSP_7ScaleInE1ELSS_1EEEEEENS4_6LayoutISD_NS5_IJSC_NSA_ILi0EEESW_EEEEENS5_IJNS4_10UnderscoreESZ_SZ_EEEEENS4_13SM90_TMA_LOADENS4_14ComposedLayoutINS4_7SwizzleILi2ELi4ELi3EEENS4_18smem_ptr_flag_bitsILi16EEENSV_INS5_IJNSA_ILi8EEESI_EEENS5_IJSI_SC_EEEEEEEvNS4_8identityENS4_23SM90_TMA_LOAD_MULTICASTES1C_vS1D_EENS_8epilogue10collective6detail29Sm90TmaWarpSpecializedAdapterINS1H_15DefaultEpilogueISK_SL_SL_NS1G_6thread17LinearCombinationISK_Li1EffLNS1L_9ScaleType4KindE0ELNS_15FloatRoundStyleE2ESK_EENS1_15EpilogueDefaultEEEEEvvEEEEvNT_6ParamsE --------------------------
	.section	.text._ZN7cutlass13device_kernelINS_4gemm6kernel13GemmUniversalIN4cute5tupleIJiiiiEEENS1_10collective13CollectiveMmaINS1_34MainloopSm90TmaGmmaWarpSpecializedILi8ENS5_IJNS4_1CILi2EEENSA_ILi1EEESC_EEENS1_35KernelTmaWarpSpecializedCooperativeEEENS5_IJNSA_ILi384EEENSA_ILi64EEENSA_ILi32EEEEEENS_10bfloat16_tENS5_IJlSC_lEEESK_SL_NS4_8TiledMMAINS4_8MMA_AtomIJNS4_4SM904GMMA27MMA_64x64x16_F32BF16BF16_SSILNSP_5MajorE0ELSR_0ELNSP_7ScaleInE1ELSS_1EEEEEENS4_6LayoutISD_NS5_IJSC_NSA_ILi0EEESW_EEEEENS5_IJNS4_10UnderscoreESZ_SZ_EEEEENS4_13SM90_TMA_LOADENS4_14ComposedLayoutINS4_7SwizzleILi2ELi4ELi3EEENS4_18smem_ptr_flag_bitsILi16EEENSV_INS5_IJNSA_ILi8EEESI_EEENS5_IJSI_SC_EEEEEEEvNS4_8identityENS4_23SM90_TMA_LOAD_MULTICASTES1C_vS1D_EENS_8epilogue10collective6detail29Sm90TmaWarpSpecializedAdapterINS1H_15DefaultEpilogueISK_SL_SL_NS1G_6thread17LinearCombinationISK_Li1EffLNS1L_9ScaleType4KindE0ELNS_15FloatRoundStyleE2ESK_EENS1_15EpilogueDefaultEEEEEvvEEEEvNT_6ParamsE,"ax",@progbits
	.align	128
.text._ZN7cutlass13device_kernelINS_4gemm6kernel13GemmUniversalIN4cute5tupleIJiiiiEEENS1_10collective13CollectiveMmaINS1_34MainloopSm90TmaGmmaWarpSpecializedILi8ENS5_IJNS4_1CILi2EEENSA_ILi1EEESC_EEENS1_35KernelTmaWarpSpecializedCooperativeEEENS5_IJNSA_ILi384EEENSA_ILi64EEENSA_ILi32EEEEEENS_10bfloat16_tENS5_IJlSC_lEEESK_SL_NS4_8TiledMMAINS4_8MMA_AtomIJNS4_4SM904GMMA27MMA_64x64x16_F32BF16BF16_SSILNSP_5MajorE0ELSR_0ELNSP_7ScaleInE1ELSS_1EEEEEENS4_6LayoutISD_NS5_IJSC_NSA_ILi0EEESW_EEEEENS5_IJNS4_10UnderscoreESZ_SZ_EEEEENS4_13SM90_TMA_LOADENS4_14ComposedLayoutINS4_7SwizzleILi2ELi4ELi3EEENS4_18smem_ptr_flag_bitsILi16EEENSV_INS5_IJNSA_ILi8EEESI_EEENS5_IJSI_SC_EEEEEEEvNS4_8identityENS4_23SM90_TMA_LOAD_MULTICASTES1C_vS1D_EENS_8epilogue10collective6detail29Sm90TmaWarpSpecializedAdapterINS1H_15DefaultEpilogueISK_SL_SL_NS1G_6thread17LinearCombinationISK_Li1EffLNS1L_9ScaleType4KindE0ELNS_15FloatRoundStyleE2ESK_EENS1_15EpilogueDefaultEEEEEvvEEEEvNT_6ParamsE:
        .type           _ZN7cutlass13device_kernelINS_4gemm6kernel13GemmUniversalIN4cute5tupleIJiiiiEEENS1_10collective13CollectiveMmaINS1_34MainloopSm90TmaGmmaWarpSpecializedILi8ENS5_IJNS4_1CILi2EEENSA_ILi1EEESC_EEENS1_35KernelTmaWarpSpecializedCooperativeEEENS5_IJNSA_ILi384EEENSA_ILi64EEENSA_ILi32EEEEEENS_10bfloat16_tENS5_IJlSC_lEEESK_SL_NS4_8TiledMMAINS4_8MMA_AtomIJNS4_4SM904GMMA27MMA_64x64x16_F32BF16BF16_SSILNSP_5MajorE0ELSR_0ELNSP_7ScaleInE1ELSS_1EEEEEENS4_6LayoutISD_NS5_IJSC_NSA_ILi0EEESW_EEEEENS5_IJNS4_10UnderscoreESZ_SZ_EEEEENS4_13SM90_TMA_LOADENS4_14ComposedLayoutINS4_7SwizzleILi2ELi4ELi3EEENS4_18smem_ptr_flag_bitsILi16EEENSV_INS5_IJNSA_ILi8EEESI_EEENS5_IJSI_SC_EEEEEEEvNS4_8identityENS4_23SM90_TMA_LOAD_MULTICASTES1C_vS1D_EENS_8epilogue10collective6detail29Sm90TmaWarpSpecializedAdapterINS1H_15DefaultEpilogueISK_SL_SL_NS1G_6thread17LinearCombinationISK_Li1EffLNS1L_9ScaleType4KindE0ELNS_15FloatRoundStyleE2ESK_EENS1_15EpilogueDefaultEEEEEvvEEEEvNT_6ParamsE,@function
        .size           _ZN7cutlass13device_kernelINS_4gemm6kernel13GemmUniversalIN4cute5tupleIJiiiiEEENS1_10collective13CollectiveMmaINS1_34MainloopSm90TmaGmmaWarpSpecializedILi8ENS5_IJNS4_1CILi2EEENSA_ILi1EEESC_EEENS1_35KernelTmaWarpSpecializedCooperativeEEENS5_IJNSA_ILi384EEENSA_ILi64EEENSA_ILi32EEEEEENS_10bfloat16_tENS5_IJlSC_lEEESK_SL_NS4_8TiledMMAINS4_8MMA_AtomIJNS4_4SM904GMMA27MMA_64x64x16_F32BF16BF16_SSILNSP_5MajorE0ELSR_0ELNSP_7ScaleInE1ELSS_1EEEEEENS4_6LayoutISD_NS5_IJSC_NSA_ILi0EEESW_EEEEENS5_IJNS4_10UnderscoreESZ_SZ_EEEEENS4_13SM90_TMA_LOADENS4_14ComposedLayoutINS4_7SwizzleILi2ELi4ELi3EEENS4_18smem_ptr_flag_bitsILi16EEENSV_INS5_IJNSA_ILi8EEESI_EEENS5_IJSI_SC_EEEEEEEvNS4_8identityENS4_23SM90_TMA_LOAD_MULTICASTES1C_vS1D_EENS_8epilogue10collective6detail29Sm90TmaWarpSpecializedAdapterINS1H_15DefaultEpilogueISK_SL_SL_NS1G_6thread17LinearCombinationISK_Li1EffLNS1L_9ScaleType4KindE0ELNS_15FloatRoundStyleE2ESK_EENS1_15EpilogueDefaultEEEEEvvEEEEvNT_6ParamsE,(.L_x_238 - _ZN7cutlass13device_kernelINS_4gemm6kernel13GemmUniversalIN4cute5tupleIJiiiiEEENS1_10collective13CollectiveMmaINS1_34MainloopSm90TmaGmmaWarpSpecializedILi8ENS5_IJNS4_1CILi2EEENSA_ILi1EEESC_EEENS1_35KernelTmaWarpSpecializedCooperativeEEENS5_IJNSA_ILi384EEENSA_ILi64EEENSA_ILi32EEEEEENS_10bfloat16_tENS5_IJlSC_lEEESK_SL_NS4_8TiledMMAINS4_8MMA_AtomIJNS4_4SM904GMMA27MMA_64x64x16_F32BF16BF16_SSILNSP_5MajorE0ELSR_0ELNSP_7ScaleInE1ELSS_1EEEEEENS4_6LayoutISD_NS5_IJSC_NSA_ILi0EEESW_EEEEENS5_IJNS4_10UnderscoreESZ_SZ_EEEEENS4_13SM90_TMA_LOADENS4_14ComposedLayoutINS4_7SwizzleILi2ELi4ELi3EEENS4_18smem_ptr_flag_bitsILi16EEENSV_INS5_IJNSA_ILi8EEESI_EEENS5_IJSI_SC_EEEEEEEvNS4_8identityENS4_23SM90_TMA_LOAD_MULTICASTES1C_vS1D_EENS_8epilogue10collective6detail29Sm90TmaWarpSpecializedAdapterINS1H_15DefaultEpilogueISK_SL_SL_NS1G_6thread17LinearCombinationISK_Li1EffLNS1L_9ScaleType4KindE0ELNS_15FloatRoundStyleE2ESK_EENS1_15EpilogueDefaultEEEEEvvEEEEvNT_6ParamsE)
        .other          _ZN7cutlass13device_kernelINS_4gemm6kernel13GemmUniversalIN4cute5tupleIJiiiiEEENS1_10collective13CollectiveMmaINS1_34MainloopSm90TmaGmmaWarpSpecializedILi8ENS5_IJNS4_1CILi2EEENSA_ILi1EEESC_EEENS1_35KernelTmaWarpSpecializedCooperativeEEENS5_IJNSA_ILi384EEENSA_ILi64EEENSA_ILi32EEEEEENS_10bfloat16_tENS5_IJlSC_lEEESK_SL_NS4_8TiledMMAINS4_8MMA_AtomIJNS4_4SM904GMMA27MMA_64x64x16_F32BF16BF16_SSILNSP_5MajorE0ELSR_0ELNSP_7ScaleInE1ELSS_1EEEEEENS4_6LayoutISD_NS5_IJSC_NSA_ILi0EEESW_EEEEENS5_IJNS4_10UnderscoreESZ_SZ_EEEEENS4_13SM90_TMA_LOADENS4_14ComposedLayoutINS4_7SwizzleILi2ELi4ELi3EEENS4_18smem_ptr_flag_bitsILi16EEENSV_INS5_IJNSA_ILi8EEESI_EEENS5_IJSI_SC_EEEEEEEvNS4_8identityENS4_23SM90_TMA_LOAD_MULTICASTES1C_vS1D_EENS_8epilogue10collective6detail29Sm90TmaWarpSpecializedAdapterINS1H_15DefaultEpilogueISK_SL_SL_NS1G_6thread17LinearCombinationISK_Li1EffLNS1L_9ScaleType4KindE0ELNS_15FloatRoundStyleE2ESK_EENS1_15EpilogueDefaultEEEEEvvEEEEvNT_6ParamsE,@"STO_CUDA_ENTRY STV_DEFAULT"
_ZN7cutlass13device_kernelINS_4gemm6kernel13GemmUniversalIN4cute5tupleIJiiiiEEENS1_10collective13CollectiveMmaINS1_34MainloopSm90TmaGmmaWarpSpecializedILi8ENS5_IJNS4_1CILi2EEENSA_ILi1EEESC_EEENS1_35KernelTmaWarpSpecializedCooperativeEEENS5_IJNSA_ILi384EEENSA_ILi64EEENSA_ILi32EEEEEENS_10bfloat16_tENS5_IJlSC_lEEESK_SL_NS4_8TiledMMAINS4_8MMA_AtomIJNS4_4SM904GMMA27MMA_64x64x16_F32BF16BF16_SSILNSP_5MajorE0ELSR_0ELNSP_7ScaleInE1ELSS_1EEEEEENS4_6LayoutISD_NS5_IJSC_NSA_ILi0EEESW_EEEEENS5_IJNS4_10UnderscoreESZ_SZ_EEEEENS4_13SM90_TMA_LOADENS4_14ComposedLayoutINS4_7SwizzleILi2ELi4ELi3EEENS4_18smem_ptr_flag_bitsILi16EEENSV_INS5_IJNSA_ILi8EEESI_EEENS5_IJSI_SC_EEEEEEEvNS4_8identityENS4_23SM90_TMA_LOAD_MULTICASTES1C_vS1D_EENS_8epilogue10collective6detail29Sm90TmaWarpSpecializedAdapterINS1H_15DefaultEpilogueISK_SL_SL_NS1G_6thread17LinearCombinationISK_Li1EffLNS1L_9ScaleType4KindE0ELNS_15FloatRoundStyleE2ESK_EENS1_15EpilogueDefaultEEEEEvvEEEEvNT_6ParamsE:
[----:B------:R-:W0:Y:S01]  /*0000*/  LDC R1, c[0x0][0x28] ;  /* 0x00000a00ff017b82 */ /* 0x000e220000000800 */
[----:B------:R-:W1:Y:S01]  /*0010*/  S2R R18, SR_TID.X ;  /* 0x0000000000127919 */ /* 0x000e620000002100 */
[----:B------:R-:W-:Y:S01]  /*0020*/  ELECT P0, URZ, PT ;  /* 0x00000000003f782f */ /* 0x000fe20003800000 */
[----:B------:R-:W-:Y:S01]  /*0030*/  BSSY B0, `(.L_x_0) ;  /* 0x000000f000007945 */ /* 0x000fe20003800000 */
[--C-:B-1----:R-:W-:Y:S02]  /*0040*/  SHF.R.U32.HI R0, RZ, 0x5, R18.reuse ;  /* 0x00000005ff007819 */ /* 0x102fe40000011612 */
[----:B------:R-:W-:-:S03]  /*0050*/  SHF.R.U32.HI R3, RZ, 0x7, R18 ;  /* 0x00000007ff037819 */ /* 0x000fc60000011612 */
[----:B------:R-:W1:Y:S04]  /*0060*/  SHFL.IDX PT, R2, R0, RZ, 0x1f ;  /* 0x00001fff00027589 */ /* 0x000e6800000e0000 */
[----:B------:R2:W3:Y:S01]  /*0070*/  SHFL.IDX PT, R5, R3, RZ, 0x1f ;  /* 0x00001fff03057589 */ /* 0x0004e200000e0000 */
[----:B-1----:R-:W-:-:S13]  /*0080*/  ISETP.NE.OR P0, PT, R2, RZ, !P0 ;  /* 0x000000ff0200720c */ /* 0x002fda0004705670 */
[----:B0-23--:R-:W-:Y:S05]  /*0090*/  @P0 BRA `(.L_x_1) ;  /* 0x0000000000200947 */ /* 0x00dfea0003800000 */
[----:B------:R-:W-:Y:S02]  /*00a0*/  ULDC.64 UR4, c[0x0][0x198] ;  /* 0x0000660000047ab9 */ /* 0x000fe40000000a00 */
[----:B------:R-:W-:Y:S02]  /*00b0*/  UIADD3 UR6, UP0, UR4, 0xf0, URZ ;  /* 0x000000f004067890 */ /* 0x000fe4000ff1e03f */
[----:B------:R-:W-:Y:S02]  /*00c0*/  UIADD3 UR4, UP1, UR4, 0x1f0, URZ ;  /* 0x000001f004047890 */ /* 0x000fe4000ff3e03f */
[----:B------:R-:W-:Y:S02]  /*00d0*/  UIADD3.X UR7, URZ, UR5, URZ, UP0, !UPT ;  /* 0x000000053f077290 */ /* 0x000fe400087fe43f */
[----:B------:R-:W-:-:S07]  /*00e0*/  UIADD3.X UR5, URZ, UR5, URZ, UP1, !UPT ;  /* 0x000000053f057290 */ /* 0x000fce0008ffe43f */
[----:B------:R0:W-:Y:S02]  /*00f0*/  UTMACCTL.PF [UR6] ;  /* 0x00000000060079b9 */ /* 0x0001e40008040000 */
[----:B------:R0:W-:Y:S02]  /*0100*/  UTMACCTL.PF [UR4] ;  /* 0x00000000040079b9 */ /* 0x0001e40008040000 */
[----:B0-----:R-:W-:Y:S01]  /*0110*/  NOP ;  /* 0x0000000000007918 */ /* 0x001fe20000000000 */
.L_x_1:
[----:B------:R-:W-:Y:S05]  /*0120*/  BSYNC B0 ;  /* 0x0000000000007941 */ /* 0x000fea0003800000 */
.L_x_0:
[----:B------:R-:W0:Y:S02]  /*0130*/  SHFL.IDX PT, R3, R0, RZ, 0x1f ;  /* 0x00001fff00037589 */ /* 0x000e2400000e0000 */
[----:B0-----:R-:W-:-:S13]  /*0140*/  ISETP.NE.AND P0, PT, R3, RZ, PT ;  /* 0x000000ff0300720c */ /* 0x001fda0003f05270 */
[----:B------:R-:W-:Y:S05]  /*0150*/  @P0 BRA `(.L_x_2) ;  /* 0x0000000000840947 */ /* 0x000fea0003800000 */
[----:B------:R-:W-:Y:S01]  /*0160*/  ELECT P0, URZ, PT ;  /* 0x00000000003f782f */ /* 0x000fe20003800000 */
[----:B------:R-:W-:-:S12]  /*0170*/  BSSY B0, `(.L_x_2) ;  /* 0x000001f000007945 */ /* 0x000fd80003800000 */
[----:B------:R-:W-:Y:S05]  /*0180*/  @!P0 BRA `(.L_x_3) ;  /* 0x0000000000748947 */ /* 0x000fea0003800000 */
[----:B------:R-:W0:Y:S01]  /*0190*/  S2UR UR8, SR_CgaCtaId ;  /* 0x00000000000879c3 */ /* 0x000e220000008800 */
[----:B------:R-:W-:Y:S01]  /*01a0*/  UMOV UR4, 0x400 ;  /* 0x0000040000047882 */ /* 0x000fe20000000000 */
[----:B------:R-:W-:Y:S01]  /*01b0*/  UMOV UR5, 0x1 ;  /* 0x0000000100057882 */ /* 0x000fe20000000000 */
[----:B------:R-:W-:Y:S02]  /*01c0*/  UMOV UR6, 0x4 ;  /* 0x0000000400067882 */ /* 0x000fe40000000000 */
[----:B------:R-:W-:-:S04]  /*01d0*/  UIADD3 UR6, -UR6, 0x100000, URZ ;  /* 0x0010000006067890 */ /* 0x000fc8000fffe13f */
[----:B------:R-:W-:Y:S02]  /*01e0*/  USHF.L.U32 UR7, UR6, 0xb, URZ ;  /* 0x0000000b06077899 */ /* 0x000fe4000800063f */
[----:B------:R-:W-:Y:S02]  /*01f0*/  USHF.L.U32 UR6, UR6, 0x1, URZ ;  /* 0x0000000106067899 */ /* 0x000fe4000800063f */
[----:B0-----:R-:W-:Y:S02]  /*0200*/  ULEA UR8, UR8, UR4, 0x18 ;  /* 0x0000000408087291 */ /* 0x001fe4000f8ec03f */
[----:B------:R-:W-:-:S04]  /*0210*/  UIADD3 UR4, -UR5, 0x100000, URZ ;  /* 0x0010000005047890 */ /* 0x000fc8000fffe13f */
[----:B------:R-:W-:Y:S02]  /*0220*/  USHF.L.U32 UR5, UR4, 0xb, URZ ;  /* 0x0000000b04057899 */ /* 0x000fe4000800063f */
[----:B------:R-:W-:Y:S01]  /*0230*/  USHF.L.U32 UR4, UR4, 0x1, URZ ;  /* 0x0000000104047899 */ /* 0x000fe2000800063f */
[----:B------:R-:W0:Y:S11]  /*0240*/  FENCE.VIEW.ASYNC.S ;  /* 0x00000000000073c6 */ /* 0x000e360000000000 */
[----:B0-----:R0:W1:Y:S01]  /*0250*/  SYNCS.EXCH.64 URZ, [UR8], UR4 ;  /* 0x00000004083f75b2 */ /* 0x0010620008000100 */
[----:B------:R0:W2:Y:S01]  /*0260*/  SYNCS.EXCH.64 URZ, [UR8+0x40], UR6 ;  /* 0x00004006083f75b2 */ /* 0x0000a20008000100 */
[----:B------:R0:W3:Y:S01]  /*0270*/  SYNCS.EXCH.64 URZ, [UR8+0x8], UR4 ;  /* 0x00000804083f75b2 */ /* 0x0000e20008000100 */
[----:B------:R0:W4:Y:S01]  /*0280*/  SYNCS.EXCH.64 URZ, [UR8+0x48], UR6 ;  /* 0x00004806083f75b2 */ /* 0x0001220008000100 */
[----:B------:R0:W0:Y:S01]  /*0290*/  SYNCS.EXCH.64 URZ, [UR8+0x10], UR4 ;  /* 0x00001004083f75b2 */ /* 0x0000220008000100 */
        /* <DEDUP_REMOVED lines=11> */
[----:B------:R-:W-:Y:S01]  /*0350*/  NOP ;  /* 0x0000000000007918 */ /* 0x000fe20000000000 */
.L_x_3:
[----:B0-----:R-:W-:Y:S05]  /*0360*/  BSYNC B0 ;  /* 0x0000000000007941 */ /* 0x001fea0003800000 */
.L_x_2:
[----:B------:R-:W-:Y:S01]  /*0370*/  SHF.R.S32.HI R7, RZ, 0x1f, R18 ;  /* 0x0000001fff077819 */ /* 0x000fe20000011412 */
[----:B------:R-:W0:Y:S01]  /*0380*/  SHFL.IDX PT, R0, R0, RZ, 0x1f ;  /* 0x00001fff00007589 */ /* 0x000e2200000e0000 */
[----:B------:R-:W5:Y:S01]  /*0390*/  S2UR UR8, SR_CTAID.X ;  /* 0x00000000000879c3 */ /* 0x000f620000002500 */
[----:B------:R-:W-:Y:S02]  /*03a0*/  ELECT P0, URZ, PT ;  /* 0x00000000003f782f */ /* 0x000fe40003800000 */
[----:B------:R-:W-:Y:S01]  /*03b0*/  LEA.HI R7, R7, R18, RZ, 0x7 ;  /* 0x0000001207077211 */ /* 0x000fe200078f38ff */
[----:B------:R-:W1:Y:S01]  /*03c0*/  S2R R4, SR_CTAID.Y ;  /* 0x0000000000047919 */ /* 0x000e620000002600 */
[----:B------:R-:W-:Y:S01]  /*03d0*/  SHF.R.S32.HI R8, RZ, 0x1f, R3 ;  /* 0x0000001fff087819 */ /* 0x000fe20000011403 */
[----:B------:R-:W-:Y:S01]  /*03e0*/  ULDC UR4, c[0x0][0x150] ;  /* 0x0000540000047ab9 */ /* 0x000fe20000000800 */
[----:B------:R-:W-:Y:S01]  /*03f0*/  LOP3.LUT R7, R7, 0xffffff80, RZ, 0xc0, !PT ;  /* 0xffffff8007077812 */ /* 0x000fe200078ec0ff */
[----:B------:R-:W-:Y:S01]  /*0400*/  NOP ;  /* 0x0000000000007918 */ /* 0x000fe20000000000 */
[----:B------:R-:W-:Y:S01]  /*0410*/  LEA.HI R8, R8, R3, RZ, 0x2 ;  /* 0x0000000308087211 */ /* 0x000fe200078f10ff */
[----:B------:R-:W2:Y:S01]  /*0420*/  LDC R10, c[0x0][0x144] ;  /* 0x00005100ff0a7b82 */ /* 0x000ea20000000800 */
[----:B------:R-:W-:Y:S01]  /*0430*/  NOP ;  /* 0x0000000000007918 */ /* 0x000fe20000000000 */
[----:B------:R-:W-:Y:S01]  /*0440*/  IMAD.IADD R6, R18, 0x1, -R7 ;  /* 0x0000000112067824 */ /* 0x000fe200078e0a07 */
[----:B------:R-:W-:Y:S01]  /*0450*/  LOP3.LUT R8, R8, 0x3ffffffc, RZ, 0xc0, !PT ;  /* 0x3ffffffc08087812 */ /* 0x000fe200078ec0ff */
[----:B------:R-:W-:Y:S01]  /*0460*/  IMAD.MOV.U32 R22, RZ, RZ, 0x1 ;  /* 0x00000001ff167424 */ /* 0x000fe200078e00ff */
[----:B------:R-:W-:-:S02]  /*0470*/  ISETP.NE.AND P3, PT, R5, RZ, PT ;  /* 0x000000ff0500720c */ /* 0x000fc40003f65270 */
[----:B------:R-:W-:Y:S01]  /*0480*/  SHF.R.S32.HI R7, RZ, 0x1f, R6 ;  /* 0x0000001fff077819 */ /* 0x000fe20000011406 */
[----:B------:R-:W-:Y:S01]  /*0490*/  IMAD.IADD R8, R3, 0x1, -R8 ;  /* 0x0000000103087824 */ /* 0x000fe200078e0a08 */
[----:B------:R-:W3:Y:S02]  /*04a0*/  LDC R13, c[0x0][0x140] ;  /* 0x00005000ff0d7b82 */ /* 0x000ee40000000800 */
[----:B------:R-:W-:Y:S02]  /*04b0*/  LEA.HI R7, R7, R6, RZ, 0x3 ;  /* 0x0000000607077211 */ /* 0x000fe400078f18ff */
[----:B0-----:R-:W-:Y:S02]  /*04c0*/  ISETP.NE.OR P0, PT, R0, RZ, !P0 ;  /* 0x000000ff0000720c */ /* 0x001fe40004705670 */
[--C-:B------:R-:W-:Y:S02]  /*04d0*/  SHF.R.S32.HI R0, RZ, 0x3, R7.reuse ;  /* 0x00000003ff007819 */ /* 0x100fe40000011407 */
[----:B------:R-:W-:-:S02]  /*04e0*/  SHF.R.S32.HI R7, RZ, 0x1f, R7 ;  /* 0x0000001fff077819 */ /* 0x000fc40000011407 */
[----:B-----5:R-:W-:Y:S02]  /*04f0*/  I2FP.F32.U32 R9, UR8 ;  /* 0x0000000800097c45 */ /* 0x020fe40008201000 */
[----:B------:R-:W-:-:S03]  /*0500*/  LEA.HI R7, R7, R0, RZ, 0x2 ;  /* 0x0000000007077211 */ /* 0x000fc600078f10ff */
[----:B------:R-:W-:Y:S01]  /*0510*/  FMUL R9, R9, UR4 ;  /* 0x0000000409097c20 */ /* 0x000fe20008400000 */
[----:B------:R-:W-:Y:S01]  /*0520*/  LOP3.LUT R7, R7, 0xfffffffc, RZ, 0xc0, !PT ;  /* 0xfffffffc07077812 */ /* 0x000fe200078ec0ff */
[----:B------:R-:W-:Y:S01]  /*0530*/  VOTEU.ALL UP0, P0 ;  /* 0x00000000003f7886 */ /* 0x000fe20000000000 */
[----:B-1----:R-:W-:Y:S01]  /*0540*/  I2FP.F32.U32 R3, R4 ;  /* 0x0000000400037245 */ /* 0x002fe20000201000 */
[----:B------:R-:W-:Y:S01]  /*0550*/  ULDC UR4, c[0x0][0x154] ;  /* 0x0000550000047ab9 */ /* 0x000fe20000000800 */
[----:B------:R-:W-:Y:S01]  /*0560*/  VOTEU.ALL UP1, P0 ;  /* 0x00000000003f7886 */ /* 0x000fe20000020000 */
[----:B------:R-:W0:Y:S01]  /*0570*/  F2I.U32.TRUNC.NTZ R9, R9 ;  /* 0x0000000900097305 */ /* 0x000e22000020f000 */
[----:B------:R-:W-:Y:S01]  /*0580*/  IMAD.IADD R7, R0, 0x1, -R7 ;  /* 0x0000000100077824 */ /* 0x000fe200078e0a07 */
[----:B------:R-:W1:Y:S01]  /*0590*/  @!UP0 S2UR UR7, SR_CgaCtaId ;  /* 0x00000000000789c3 */ /* 0x000e620000008800 */
[----:B------:R-:W-:Y:S01]  /*05a0*/  FMUL R12, R3, UR4 ;  /* 0x00000004030c7c20 */ /* 0x000fe20008400000 */
[----:B------:R-:W-:Y:S01]  /*05b0*/  UMOV UR4, 0x20 ;  /* 0x0000002000047882 */ /* 0x000fe20000000000 */
[----:B------:R-:W-:Y:S01]  /*05c0*/  IMAD R8, R8, 0x4, R7 ;  /* 0x0000000408087824 */ /* 0x000fe200078e0207 */
[----:B------:R-:W-:Y:S01]  /*05d0*/  @!UP0 UMOV UR6, 0x400 ;  /* 0x0000040000068882 */ /* 0x000fe20000000000 */
[----:B------:R-:W-:-:S04]  /*05e0*/  @!UP0 UIADD3 UR4, -UR4, 0x100000, URZ ;  /* 0x0010000004048890 */ /* 0x000fc8000fffe13f */
[----:B------:R-:W-:Y:S02]  /*05f0*/  @!UP0 USHF.L.U32 UR5, UR4, 0xb, URZ ;  /* 0x0000000b04058899 */ /* 0x000fe4000800063f */
[----:B------:R-:W-:Y:S01]  /*0600*/  @!UP0 USHF.L.U32 UR4, UR4, 0x1, URZ ;  /* 0x0000000104048899 */ /* 0x000fe2000800063f */
[----:B---3--:R-:W-:Y:S01]  /*0610*/  ISETP.EQ.U32.AND P2, PT, R13, 0x1, PT ;  /* 0x000000010d00780c */ /* 0x008fe20003f42070 */
[----:B------:R-:W3:Y:S01]  /*0620*/  F2I.U32.TRUNC.NTZ R12, R12 ;  /* 0x0000000c000c7305 */ /* 0x000ee2000020f000 */
[C---:B------:R-:W-:Y:S01]  /*0630*/  LEA.HI R0, R8.reuse, R8, RZ, 0x1 ;  /* 0x0000000808007211 */ /* 0x040fe200078f08ff */
[----:B------:R-:W5:Y:S01]  /*0640*/  LDC R7, c[0x0][0x148] ;  /* 0x00005200ff077b82 */ /* 0x000f620000000800 */
[----:B------:R-:W-:Y:S02]  /*0650*/  IMAD.SHL.U32 R23, R8, 0x4, RZ ;  /* 0x0000000408177824 */ /* 0x000fe400078e00ff */
[----:B------:R-:W-:Y:S01]  /*0660*/  LOP3.LUT R11, R0, 0xfffffffe, RZ, 0xc0, !PT ;  /* 0xfffffffe000b7812 */ /* 0x000fe200078ec0ff */
[----:B0-----:R-:W-:Y:S01]  /*0670*/  IMAD.MOV R15, RZ, RZ, -R9 ;  /* 0x000000ffff0f7224 */ /* 0x001fe200078e0a09 */
[----:B------:R-:W-:-:S02]  /*0680*/  SHF.R.S32.HI R9, RZ, 0x1f, R2 ;  /* 0x0000001fff097819 */ /* 0x000fc40000011402 */
[----:B------:R-:W-:Y:S01]  /*0690*/  LOP3.LUT R23, R8, 0xc, R23, 0x78, !PT ;  /* 0x0000000c08177812 */ /* 0x000fe200078e7817 */
[----:B--2---:R-:W-:Y:S01]  /*06a0*/  IMAD R3, R10, R15, UR8 ;  /* 0x000000080a037e24 */ /* 0x004fe2000f8e020f */
[----:B------:R-:W-:Y:S01]  /*06b0*/  LEA.HI R9, R9, R2, RZ, 0x2 ;  /* 0x0000000209097211 */ /* 0x000fe200078f10ff */
[----:B------:R-:W-:-:S03]  /*06c0*/  IMAD.IADD R0, R8, 0x1, -R11 ;  /* 0x0000000108007824 */ /* 0x000fc600078e0a0b */
[----:B------:R-:W-:Y:S01]  /*06d0*/  LOP3.LUT R9, R9, 0xfffffffc, RZ, 0xc0, !PT ;  /* 0xfffffffc09097812 */ /* 0x000fe200078ec0ff */
[----:B---3--:R-:W-:Y:S01]  /*06e0*/  IMAD.MOV R24, RZ, RZ, -R12 ;  /* 0x000000ffff187224 */ /* 0x008fe200078e0a0c */
[----:B------:R-:W-:Y:S01]  /*06f0*/  ISETP.NE.AND P4, PT, R0, R3, PT ;  /* 0x000000030000720c */ /* 0x000fe20003f85270 */
[----:B-1----:R-:W-:Y:S02]  /*0700*/  @!UP0 ULEA UR6, UR7, UR6, 0x18 ;  /* 0x0000000607068291 */ /* 0x002fe4000f8ec03f */
[----:B------:R-:W-:Y:S01]  /*0710*/  IMAD.IADD R0, R2, 0x1, -R9 ;  /* 0x0000000102007824 */ /* 0x000fe200078e0a09 */
[----:B------:R-:W-:Y:S01]  /*0720*/  VOTEU.ALL UP0, P0 ;  /* 0x00000000003f7886 */ /* 0x000fe20000000000 */
[----:B------:R-:W-:Y:S01]  /*0730*/  LOP3.LUT P0, RZ, R6, 0x7, RZ, 0xc0, !PT ;  /* 0x0000000706ff7812 */ /* 0x000fe2000780c0ff */
[----:B------:R-:W-:Y:S02]  /*0740*/  VIADD R6, R5, 0xffffffff ;  /* 0xffffffff05067836 */ /* 0x000fe40000000000 */
[----:B------:R-:W-:Y:S01]  /*0750*/  ISETP.NE.AND P1, PT, R0, 0x3, PT ;  /* 0x000000030000780c */ /* 0x000fe20003f25270 */
[----:B-----5:R-:W-:Y:S01]  /*0760*/  IMAD R9, R7, R24, R4 ;  /* 0x0000001807097224 */ /* 0x020fe200078e0204 */
[----:B------:R-:W-:-:S02]  /*0770*/  ISETP.LT.U32.AND P0, PT, R23, 0x2, !P0 ;  /* 0x000000021700780c */ /* 0x000fc40004701070 */
[----:B------:R-:W-:Y:S01]  /*0780*/  ISETP.EQ.OR P1, PT, R0, RZ, !P1 ;  /* 0x000000ff0000720c */ /* 0x000fe20004f22670 */
[----:B------:R-:W0:Y:S02]  /*0790*/  FENCE.VIEW.ASYNC.S ;  /* 0x00000000000073c6 */ /* 0x000e240000000000 */
[----:B0-----:R0:W1:Y:S01]  /*07a0*/  @!UP0 SYNCS.EXCH.64 URZ, [UR6+0x90], UR4 ;  /* 0x00009004063f85b2 */ /* 0x0010620008000100 */
[----:B------:R-:W-:Y:S02]  /*07b0*/  @P4 LEA.HI R2, R23, R23, RZ, 0x1 ;  /* 0x0000001717024211 */ /* 0x000fe400078f08ff */
[----:B------:R-:W-:Y:S02]  /*07c0*/  ISETP.EQ.AND P1, PT, R5, RZ, P1 ;  /* 0x000000ff0500720c */ /* 0x000fe40000f22270 */
[----:B------:R-:W-:Y:S02]  /*07d0*/  @P4 SHF.R.S32.HI R2, RZ, 0x1, R2 ;  /* 0x00000001ff024819 */ /* 0x000fe40000011402 */
[----:B------:R-:W-:-:S02]  /*07e0*/  ISETP.GE.U32.AND P6, PT, R6, 0x2, PT ;  /* 0x000000020600780c */ /* 0x000fc40003fc6070 */
[----:B------:R-:W-:Y:S02]  /*07f0*/  @P4 ISETP.NE.AND P5, PT, R2, R9, PT ;  /* 0x000000090200420c */ /* 0x000fe40003fa5270 */
[----:B------:R-:W-:Y:S02]  /*0800*/  SEL R9, RZ, 0x1, !P0 ;  /* 0x00000001ff097807 */ /* 0x000fe40004000000 */
[----:B------:R-:W-:Y:S02]  /*0810*/  @P4 SEL R22, RZ, 0x1, P5 ;  /* 0x00000001ff164807 */ /* 0x000fe40002800000 */
[----:B------:R-:W-:Y:S01]  /*0820*/  SEL R19, RZ, 0x1, !P1 ;  /* 0x00000001ff137807 */ /* 0x000fe20004800000 */
[----:B------:R0:W2:Y:S01]  /*0830*/  @!UP1 SYNCS.EXCH.64 URZ, [UR6+0x98], UR4 ;  /* 0x00009804063f95b2 */ /* 0x0000a20008000100 */
[----:B------:R-:W-:Y:S01]  /*0840*/  LOP3.LUT R22, R22, R9, RZ, 0xc0, !PT ;  /* 0x0000000916167212 */ /* 0x000fe200078ec0ff */
[----:B------:R-:W-:Y:S01]  /*0850*/  NOP ;  /* 0x0000000000007918 */ /* 0x000fe20000000000 */
[----:B------:R-:W-:Y:S01]  /*0860*/  SEL R19, R19, 0x2, P6 ;  /* 0x0000000213137807 */ /* 0x000fe20003000000 */
[----:B------:R-:W-:Y:S06]  /*0870*/  @!P2 BRA `(.L_x_4) ;  /* 0x000000000008a947 */ /* 0x000fec0003800000 */
[----:B-12-4-:R-:W-:Y:S01]  /*0880*/  UCGABAR_ARV ;  /* 0x00000000000079c7 */ /* 0x016fe20008000000 */
[----:B------:R-:W-:Y:S05]  /*0890*/  BRA `(.L_x_5) ;  /* 0x0000000000047947 */ /* 0x000fea0003800000 */
.L_x_4:
[----:B-12-4-:R-:W-:Y:S01]  /*08a0*/  NOP ;  /* 0x0000000000007918 */ /* 0x016fe20000000000 */
.L_x_5:
[----:B------:R-:W1:Y:S01]  /*08b0*/  LDC R2, c[0x0][0x65c] ;  /* 0x00019700ff027b82 */ /* 0x000e620000000800 */
[----:B------:R-:W-:Y:S02]  /*08c0*/  IMAD.U32 R8, RZ, RZ, UR8 ;  /* 0x00000008ff087e24 */ /* 0x000fe4000f8e00ff */
[----:B------:R-:W-:Y:S01]  /*08d0*/  IMAD.MOV.U32 R9, RZ, RZ, RZ ;  /* 0x000000ffff097224 */ /* 0x000fe200078e00ff */
[----:B-1----:R-:W-:-:S04]  /*08e0*/  ISETP.NE.AND P1, PT, R2, 0x1, PT ;  /* 0x000000010200780c */ /* 0x002fc80003f25270 */
[----:B------:R-:W-:-:S09]  /*08f0*/  P2R R5, PR, RZ, 0x2 ;  /* 0x00000002ff057803 */ /* 0x000fd20000000000 */
[----:B------:R-:W1:Y:S01]  /*0900*/  @P1 LDC R17, c[0x0][0x10] ;  /* 0x00000400ff111b82 */ /* 0x000e620000000800 */
[----:B------:R-:W-:Y:S02]  /*0910*/  @P1 IMAD.MOV.U32 R5, RZ, RZ, RZ ;  /* 0x000000ffff051224 */ /* 0x000fe400078e00ff */
[----:B------:R-:W-:-:S05]  /*0920*/  @P1 IMAD.MOV.U32 R13, RZ, RZ, RZ ;  /* 0x000000ffff0d1224 */ /* 0x000fca00078e00ff */
[----:B------:R-:W2:Y:S01]  /*0930*/  @!P1 LDC R11, c[0x0][0xc] ;  /* 0x00000300ff0b9b82 */ /* 0x000ea20000000800 */
[----:B-1----:R-:W-:-:S04]  /*0940*/  @P1 IMAD.WIDE.U32 R16, R17, UR8, R4 ;  /* 0x0000000811101c25 */ /* 0x002fc8000f8e0004 */
[----:B------:R-:W-:Y:S02]  /*0950*/  @P1 IMAD.IADD R17, R17, 0x1, R13 ;  /* 0x0000000111111824 */ /* 0x000fe400078e020d */
[----:B--2---:R-:W-:-:S04]  /*0960*/  @!P1 IMAD.WIDE.U32 R8, R4, R11, R8 ;  /* 0x0000000b04089225 */ /* 0x004fc800078e0008 */
[----:B------:R-:W-:Y:S02]  /*0970*/  @!P1 IMAD.MOV.U32 R16, RZ, RZ, R8 ;  /* 0x000000ffff109224 */ /* 0x000fe400078e0008 */
[----:B------:R-:W-:Y:S01]  /*0980*/  @!P1 IMAD.MOV.U32 R17, RZ, RZ, R9 ;  /* 0x000000ffff119224 */ /* 0x000fe200078e0009 */
[----:B------:R-:W-:Y:S06]  /*0990*/  @!P2 BRA `(.L_x_6) ;  /* 0x00000000000ca947 */ /* 0x000fec0003800000 */
[----:B------:R-:W-:Y:S01]  /*09a0*/  UCGABAR_WAIT ;  /* 0x0000000000007dc7 */ /* 0x000fe20008000000 */
[----:B------:R-:W-:Y:S01]  /*09b0*/  CCTL.IVALL ;  /* 0x00000000ff00798f */ /* 0x000fe20002000000 */
[----:B------:R-:W-:Y:S05]  /*09c0*/  BRA `(.L_x_7) ;  /* 0x0000000000047947 */ /* 0x000fea0003800000 */
.L_x_6:
[----:B------:R-:W-:Y:S06]  /*09d0*/  BAR.SYNC.DEFER_BLOCKING 0x0 ;  /* 0x0000000000007b1d */ /* 0x000fec0000010000 */
.L_x_7:
[----:B------:R-:W-:Y:S05]  /*09e0*/  @!P3 BRA `(.L_x_8) ;  /* 0x000000900064b947 */ /* 0x000fea0003800000 */
[----:B------:R-:W-:-:S13]  /*09f0*/  ISETP.GT.U32.AND P0, PT, R6, 0x1, PT ;  /* 0x000000010600780c */ /* 0x000fda0003f04070 */
[----:B0-----:R-:W-:Y:S05]  /*0a00*/  @P0 EXIT ;  /* 0x000000000000094d */ /* 0x001fea0003800000 */
[----:B------:R-:W-:Y:S01]  /*0a10*/  ULDC.64 UR4, c[0x0][0x650] ;  /* 0x0001940000047ab9 */ /* 0x000fe20000000a00 */
[----:B------:R-:W-:Y:S01]  /*0a20*/  PRMT R0, RZ, 0x7610, R0 ;  /* 0x00007610ff007816 */ /* 0x000fe20000000000 */
[----:B------:R-:W-:Y:S01]  /*0a30*/  IMAD.MOV.U32 R124, RZ, RZ, -0x1 ;  /* 0xffffffffff7c7424 */ /* 0x000fe200078e00ff */
[----:B------:R-:W-:Y:S01]  /*0a40*/  ISETP.GE.U32.AND P0, PT, R16, UR4, PT ;  /* 0x0000000410007c0c */ /* 0x000fe2000bf06070 */
[----:B------:R-:W-:Y:S02]  /*0a50*/  IMAD.MOV.U32 R123, RZ, RZ, -0x1 ;  /* 0xffffffffff7b7424 */ /* 0x000fe400078e00ff */
[----:B------:R-:W-:Y:S01]  /*0a60*/  IMAD.MOV.U32 R121, RZ, RZ, -0x1 ;  /* 0xffffffffff797424 */ /* 0x000fe200078e00ff */
[----:B------:R-:W-:-:S13]  /*0a70*/  ISETP.GE.U32.AND.EX P0, PT, R17, UR5, PT, P0 ;  /* 0x0000000511007c0c */ /* 0x000fda000bf06100 */
[----:B------:R-:W-:Y:S05]  /*0a80*/  @P0 BRA `(.L_x_9) ;  /* 0x0000000400280947 */ /* 0x000fea0003800000 */
[----:B------:R-:W0:Y:S01]  /*0a90*/  LDC.64 R20, c[0x0][0x628] ;  /* 0x00018a00ff147b82 */ /* 0x000e220000000a00 */
[----:B------:R-:W-:Y:S02]  /*0aa0*/  IMAD.MOV.U32 R8, RZ, RZ, R16 ;  /* 0x000000ffff087224 */ /* 0x000fe400078e0010 */
[----:B------:R-:W-:-:S05]  /*0ab0*/  IMAD.MOV.U32 R9, RZ, RZ, R17 ;  /* 0x000000ffff097224 */ /* 0x000fca00078e0011 */
[----:B------:R-:W1:Y:S08]  /*0ac0*/  LDC R0, c[0x0][0x630] ;  /* 0x00018c00ff007b82 */ /* 0x000e700000000800 */
[----:B------:R-:W2:Y:S01]  /*0ad0*/  LDC.64 R26, c[0x0][0x620] ;  /* 0x00018800ff1a7b82 */ /* 0x000ea20000000a00 */
[----:B0-----:R-:W-:-:S04]  /*0ae0*/  ISETP.NE.U32.AND P0, PT, R20, RZ, PT ;  /* 0x000000ff1400720c */ /* 0x001fc80003f05070 */
[----:B------:R-:W-:-:S13]  /*0af0*/  ISETP.NE.AND.EX P0, PT, R21, RZ, PT, P0 ;  /* 0x000000ff1500720c */ /* 0x000fda0003f05300 */
[----:B-12---:R-:W-:Y:S05]  /*0b00*/  @!P0 BRA `(.L_x_10) ;  /* 0x0000000000288947 */ /* 0x006fea0003800000 */
[----:B------:R-:W0:Y:S02]  /*0b10*/  LDC R13, c[0x0][0x634] ;  /* 0x00018d00ff0d7b82 */ /* 0x000e240000000800 */
[----:B0-----:R-:W-:-:S05]  /*0b20*/  IADD3 R13, P0, R16, R13, RZ ;  /* 0x0000000d100d7210 */ /* 0x001fca0007f1e0ff */
[----:B------:R-:W-:-:S04]  /*0b30*/  IMAD.X R15, RZ, RZ, R17, P0 ;  /* 0x000000ffff0f7224 */ /* 0x000fc800000e0611 */
[----:B------:R-:W-:-:S04]  /*0b40*/  IMAD.WIDE.U32 R8, R15, R20, RZ ;  /* 0x000000140f087225 */ /* 0x000fc800078e00ff */
[----:B------:R-:W-:-:S04]  /*0b50*/  IMAD.WIDE.U32 R10, P0, R13, R21, R8 ;  /* 0x000000150d0a7225 */ /* 0x000fc80007800008 */
[----:B------:R-:W-:-:S04]  /*0b60*/  IMAD.WIDE.U32 R8, R13, R20, RZ ;  /* 0x000000140d087225 */ /* 0x000fc800078e00ff */
[----:B------:R-:W-:Y:S01]  /*0b70*/  IMAD.X R13, RZ, RZ, RZ, P0 ;  /* 0x000000ffff0d7224 */ /* 0x000fe200000e06ff */
[----:B------:R-:W-:Y:S01]  /*0b80*/  IADD3 RZ, P0, R9, R10, RZ ;  /* 0x0000000a09ff7210 */ /* 0x000fe20007f1e0ff */
[----:B------:R-:W-:-:S04]  /*0b90*/  IMAD.MOV.U32 R12, RZ, RZ, R11 ;  /* 0x000000ffff0c7224 */ /* 0x000fc800078e000b */
[----:B------:R-:W-:-:S08]  /*0ba0*/  IMAD.WIDE.U32.X R8, R15, R21, R12, P0 ;  /* 0x000000150f087225 */ /* 0x000fd000000e040c */
.L_x_10:
[----:B------:R-:W0:Y:S01]  /*0bb0*/  LDC.64 R20, c[0x0][0x640] ;  /* 0x00019000ff147b82 */ /* 0x000e220000000a00 */
[--C-:B------:R-:W-:Y:S01]  /*0bc0*/  SHF.R.U64 R121, R8, R0, R9.reuse ;  /* 0x0000000008797219 */ /* 0x100fe20000001209 */
[----:B------:R-:W-:Y:S01]  /*0bd0*/  IMAD R28, R7, R24, R4 ;  /* 0x00000018071c7224 */ /* 0x000fe200078e0204 */
[----:B------:R-:W-:Y:S01]  /*0be0*/  SHF.R.U32.HI R0, RZ, R0, R9 ;  /* 0x00000000ff007219 */ /* 0x000fe20000011609 */
[----:B------:R-:W-:Y:S01]  /*0bf0*/  IMAD.MOV.U32 R25, RZ, RZ, 0x1 ;  /* 0x00000001ff197424 */ /* 0x000fe200078e00ff */
[----:B------:R-:W-:-:S03]  /*0c00*/  IADD3 R5, P0, RZ, -R121, RZ ;  /* 0x80000079ff057210 */ /* 0x000fc60007f1e0ff */
[----:B------:R-:W1:Y:S02]  /*0c10*/  LDC R6, c[0x0][0x618] ;  /* 0x00018600ff067b82 */ /* 0x000e640000000800 */
[----:B------:R-:W-:-:S04]  /*0c20*/  IMAD.X R9, RZ, RZ, ~R0, P0 ;  /* 0x000000ffff097224 */ /* 0x000fc800000e0e00 */
[-C--:B------:R-:W-:Y:S02]  /*0c30*/  IMAD R0, R9, R26.reuse, RZ ;  /* 0x0000001a09007224 */ /* 0x080fe400078e02ff */
[----:B------:R-:W2:Y:S01]  /*0c40*/  LDC R11, c[0x0][0x608] ;  /* 0x00018200ff0b7b82 */ /* 0x000ea20000000800 */
[----:B------:R-:W-:-:S04]  /*0c50*/  IMAD.WIDE.U32 R8, R5, R26, R16 ;  /* 0x0000001a05087225 */ /* 0x000fc800078e0010 */
[----:B------:R-:W-:-:S03]  /*0c60*/  IMAD R5, R5, R27, R0 ;  /* 0x0000001b05057224 */ /* 0x000fc600078e0200 */
[----:B------:R-:W3:Y:S01]  /*0c70*/  LDC R12, c[0x0][0x658] ;  /* 0x00019600ff0c7b82 */ /* 0x000ee20000000800 */
[----:B0-----:R-:W-:Y:S01]  /*0c80*/  ISETP.NE.U32.AND P0, PT, R20, RZ, PT ;  /* 0x000000ff1400720c */ /* 0x001fe20003f05070 */
[----:B------:R-:W-:Y:S02]  /*0c90*/  IMAD.IADD R5, R9, 0x1, R5 ;  /* 0x0000000109057824 */ /* 0x000fe400078e0205 */
[----:B------:R-:W-:Y:S01]  /*0ca0*/  IMAD.MOV.U32 R9, RZ, RZ, -0x1 ;  /* 0xffffffffff097424 */ /* 0x000fe200078e00ff */
[----:B------:R-:W-:-:S03]  /*0cb0*/  ISETP.NE.AND.EX P0, PT, R21, RZ, PT, P0 ;  /* 0x000000ff1500720c */ /* 0x000fc60003f05300 */
[----:B------:R-:W0:Y:S01]  /*0cc0*/  LDC R15, c[0x0][0x600] ;  /* 0x00018000ff0f7b82 */ /* 0x000e220000000800 */
[-CC-:B-1----:R-:W-:Y:S02]  /*0cd0*/  SHF.R.U64 R13, R8, R6.reuse, R5.reuse ;  /* 0x00000006080d7219 */ /* 0x182fe40000001205 */
[----:B------:R-:W-:-:S05]  /*0ce0*/  SHF.R.U32.HI R0, RZ, R6, R5 ;  /* 0x00000006ff007219 */ /* 0x000fca0000011605 */
[----:B------:R-:W1:Y:S01]  /*0cf0*/  LDC R14, c[0x0][0x648] ;  /* 0x00019200ff0e7b82 */ /* 0x000e620000000800 */
[-CC-:B--2---:R-:W-:Y:S02]  /*0d00*/  SHF.R.U64 R29, R13, R11.reuse, R0.reuse ;  /* 0x0000000b0d1d7219 */ /* 0x184fe40000001200 */
[----:B------:R-:W-:-:S05]  /*0d10*/  SHF.R.U32.HI R5, RZ, R11, R0 ;  /* 0x0000000bff057219 */ /* 0x000fca0000011600 */
[----:B------:R-:W2:Y:S01]  /*0d20*/  LDC R26, c[0x0][0x638] ;  /* 0x00018e00ff1a7b82 */ /* 0x000ea20000000800 */
[-CC-:B---3--:R-:W-:Y:S02]  /*0d30*/  SHF.R.U64 R24, R29, R12.reuse, R5.reuse ;  /* 0x0000000c1d187219 */ /* 0x188fe40000001205 */
[-C--:B------:R-:W-:Y:S02]  /*0d40*/  SHF.L.U32 R0, R9, R12.reuse, RZ ;  /* 0x0000000c09007219 */ /* 0x080fe400000006ff */
[----:B------:R-:W-:Y:S01]  /*0d50*/  SHF.R.U32.HI R5, RZ, R12, R5 ;  /* 0x0000000cff057219 */ /* 0x000fe20000011605 */
[----:B------:R-:W-:Y:S01]  /*0d60*/  IMAD.MOV.U32 R4, RZ, RZ, R24 ;  /* 0x000000ffff047224 */ /* 0x000fe200078e0018 */
[----:B------:R-:W-:Y:S01]  /*0d70*/  LOP3.LUT R10, RZ, R0, RZ, 0x33, !PT ;  /* 0x00000000ff0a7212 */ /* 0x000fe200078e33ff */
[----:B------:R-:W3:Y:S01]  /*0d80*/  LDC R27, c[0x0][0x610] ;  /* 0x00018400ff1b7b82 */ /* 0x000ee20000000800 */
[----:B------:R-:W-:Y:S05]  /*0d90*/  @!P0 BRA `(.L_x_11) ;  /* 0x0000000000288947 */ /* 0x000fea0003800000 */
[----:B------:R-:W4:Y:S02]  /*0da0*/  LDC R9, c[0x0][0x64c] ;  /* 0x00019300ff097b82 */ /* 0x000f240000000800 */
[----:B----4-:R-:W-:-:S05]  /*0db0*/  IADD3 R9, P0, R24, R9, RZ ;  /* 0x0000000918097210 */ /* 0x010fca0007f1e0ff */
        /* <DEDUP_REMOVED lines=8> */
.L_x_11:
[----:B-1----:R-:W-:Y:S01]  /*0e40*/  SHF.R.U64 R4, R4, R14, R5 ;  /* 0x0000000e04047219 */ /* 0x002fe20000001205 */
[----:B0-----:R-:W-:Y:S01]  /*0e50*/  VIADD R6, R15, 0xffffffff ;  /* 0xffffffff0f067836 */ /* 0x001fe20000000000 */
[----:B------:R-:W-:Y:S02]  /*0e60*/  SHF.L.U32 R0, R25, R12, RZ ;  /* 0x0000000c19007219 */ /* 0x000fe400000006ff */
[----:B------:R-:W-:Y:S01]  /*0e70*/  LOP3.LUT R5, R29, R10, RZ, 0xc0, !PT ;  /* 0x0000000a1d057212 */ /* 0x000fe200078ec0ff */
[----:B------:R-:W-:Y:S01]  /*0e80*/  IMAD.MOV R7, RZ, RZ, -R4 ;  /* 0x000000ffff077224 */ /* 0x000fe200078e0a04 */
[----:B------:R-:W-:Y:S02]  /*0e90*/  SEL R3, R3, R28, !P1 ;  /* 0x0000001c03037207 */ /* 0x000fe40004800000 */
[----:B------:R-:W-:Y:S01]  /*0ea0*/  LOP3.LUT R6, R13, R6, RZ, 0xc0, !PT ;  /* 0x000000060d067212 */ /* 0x000fe200078ec0ff */
[----:B------:R-:W-:Y:S02]  /*0eb0*/  IMAD R4, R0, R4, R5 ;  /* 0x0000000400047224 */ /* 0x000fe400078e0205 */
[----:B--2---:R-:W-:-:S02]  /*0ec0*/  IMAD R0, R7, R26, R24 ;  /* 0x0000001a07007224 */ /* 0x004fc400078e0218 */
[----:B---3--:R-:W-:Y:S02]  /*0ed0*/  IMAD R3, R4, R27, R3 ;  /* 0x0000001b04037224 */ /* 0x008fe400078e0203 */
[----:B------:R-:W-:Y:S02]  /*0ee0*/  IMAD R124, R0, R15, R6 ;  /* 0x0000000f007c7224 */ /* 0x000fe400078e0206 */
[----:B------:R-:W-:-:S03]  /*0ef0*/  IMAD.MOV.U32 R4, RZ, RZ, 0x1 ;  /* 0x00000001ff047424 */ /* 0x000fc600078e00ff */
[----:B------:R-:W-:Y:S02]  /*0f00*/  SEL R123, R124, R3, !P1 ;  /* 0x000000037c7b7207 */ /* 0x000fe40004800000 */
[----:B------:R-:W-:Y:S02]  /*0f10*/  PRMT R0, R4, 0x7610, R0 ;  /* 0x0000761004007816 */ /* 0x000fe40000000000 */
[----:B------:R-:W-:-:S07]  /*0f20*/  SEL R124, R3, R124, !P1 ;  /* 0x0000007c037c7207 */ /* 0x000fce0004800000 */
.L_x_9:
[----:B------:R-:W-:-:S08]  /*0f30*/  NOP ;  /* 0x0000000000007918 */ /* 0x000fd00000000000 */
[----:B------:R-:W0:Y:S02]  /*0f40*/  USETMAXREG.TRY_ALLOC.CTAPOOL UP0, 0xe8 ;  /* 0x000000e8000079c8 */ /* 0x000e240008000600 */
[----:B0-----:R-:W-:-:S13]  /*0f50*/  PLOP3.LUT P0, PT, PT, PT, UP0, 0x80, 0x0 ;  /* 0x000000000000781c */ /* 0x001fda0003f0f008 */
[----:B------:R-:W-:Y:S05]  /*0f60*/  @!P0 BRA `(.L_x_9) ;  /* 0xfffffffc00f08947 */ /* 0x000fea000383ffff */
[----:B------:R-:W-:Y:S01]  /*0f70*/  ULDC.64 UR4, c[0x0][0x598] ;  /* 0x0001660000047ab9 */ /* 0x000fe20000000a00 */
[----:B------:R-:W-:Y:S01]  /*0f80*/  ULDC.64 UR36, c[0x0][0x208] ;  /* 0x0000820000247ab9 */ /* 0x000fe20000000a00 */
[----:B------:R-:W-:-:S04]  /*0f90*/  ISETP.NE.U32.AND P0, PT, RZ, UR4, PT ;  /* 0x00000004ff007c0c */ /* 0x000fc8000bf05070 */
[----:B------:R-:W-:-:S13]  /*0fa0*/  ISETP.NE.AND.EX P0, PT, RZ, UR5, PT, P0 ;  /* 0x00000005ff007c0c */ /* 0x000fda000bf05300 */
[----:B------:R-:W-:Y:S05]  /*0fb0*/  @!P0 BRA `(.L_x_12) ;  /* 0x00000000001c8947 */ /* 0x000fea0003800000 */
[----:B------:R-:W0:Y:S02]  /*0fc0*/  LDC.64 R4, c[0x0][0x598] ;  /* 0x00016600ff047b82 */ /* 0x000e240000000a00 */
[----:B0-----:R-:W2:Y:S02]  /*0fd0*/  LDG.E.64 R4, desc[UR36][R4.64] ;  /* 0x0000002404047981 */ /* 0x001ea4000c1e1b00 */
[----:B--2---:R-:W-:-:S04]  /*0fe0*/  ISETP.NE.U32.AND P0, PT, R4, RZ, PT ;  /* 0x000000ff0400720c */ /* 0x004fc80003f05070 */
[----:B------:R-:W-:-:S13]  /*0ff0*/  ISETP.NE.AND.EX P0, PT, R5, RZ, PT, P0 ;  /* 0x000000ff0500720c */ /* 0x000fda0003f05300 */
[----:B------:R-:W-:Y:S05]  /*1000*/  @!P0 BRA `(.L_x_12) ;  /* 0x0000000000088947 */ /* 0x000fea0003800000 */
[----:B------:R0:W5:Y:S01]  /*1010*/  LD.E R120, desc[UR36][R4.64] ;  /* 0x0000002404787980 */ /* 0x000162000c101900 */
[----:B------:R-:W-:Y:S05]  /*1020*/  BRA `(.L_x_13) ;  /* 0x0000000000247947 */ /* 0x000fea0003800000 */
.L_x_12:
[----:B------:R-:W-:Y:S02]  /*1030*/  ULDC.64 UR4, c[0x0][0x588] ;  /* 0x0001620000047ab9 */ /* 0x000fe40000000a00 */
[----:B------:R-:W-:-:S04]  /*1040*/  ISETP.NE.U32.AND P0, PT, RZ, UR4, PT ;  /* 0x00000004ff007c0c */ /* 0x000fc8000bf05070 */
[----:B------:R-:W-:-:S13]  /*1050*/  ISETP.NE.AND.EX P0, PT, RZ, UR5, PT, P0 ;  /* 0x00000005ff007c0c */ /* 0x000fda000bf05300 */
[----:B------:R-:W-:Y:S05]  /*1060*/  @!P0 BRA `(.L_x_14) ;  /* 0x00000000000c8947 */ /* 0x000fea0003800000 */
[----:B------:R-:W0:Y:S02]  /*1070*/  LDC.64 R4, c[0x0][0x588] ;  /* 0x00016200ff047b82 */ /* 0x000e240000000a00 */
[----:B0-----:R1:W5:Y:S01]  /*1080*/  LDG.E R120, desc[UR36][R4.64] ;  /* 0x0000002404787981 */ /* 0x001362000c1e1900 */
[----:B------:R-:W-:Y:S05]  /*1090*/  BRA `(.L_x_13) ;  /* 0x0000000000087947 */ /* 0x000fea0003800000 */
.L_x_14:
[----:B------:R-:W-:Y:S02]  /*10a0*/  ULDC UR4, c[0x0][0x580] ;  /* 0x0001600000047ab9 */ /* 0x000fe40000000800 */
[----:B------:R-:W-:-:S07]  /*10b0*/  IMAD.U32 R120, RZ, RZ, UR4 ;  /* 0x00000004ff787e24 */ /* 0x000fce000f8e00ff */
.L_x_13:
[----:B------:R-:W-:Y:S02]  /*10c0*/  ULDC.64 UR4, c[0x0][0x5a0] ;  /* 0x0001680000047ab9 */ /* 0x000fe40000000a00 */
[----:B------:R-:W-:-:S04]  /*10d0*/  ISETP.NE.U32.AND P0, PT, RZ, UR4, PT ;  /* 0x00000004ff007c0c */ /* 0x000fc8000bf05070 */
[----:B------:R-:W-:-:S13]  /*10e0*/  ISETP.NE.AND.EX P0, PT, RZ, UR5, PT, P0 ;  /* 0x00000005ff007c0c */ /* 0x000fda000bf05300 */
[----:B------:R-:W-:Y:S05]  /*10f0*/  @!P0 BRA `(.L_x_15) ;  /* 0x00000000001c8947 */ /* 0x000fea0003800000 */
[----:B01----:R-:W0:Y:S02]  /*1100*/  LDC.64 R4, c[0x0][0x5a0] ;  /* 0x00016800ff047b82 */ /* 0x003e240000000a00 */
[----:B0-----:R-:W2:Y:S02]  /*1110*/  LDG.E.64 R4, desc[UR36][R4.64] ;  /* 0x0000002404047981 */ /* 0x001ea4000c1e1b00 */
[----:B--2---:R-:W-:-:S04]  /*1120*/  ISETP.NE.U32.AND P0, PT, R4, RZ, PT ;  /* 0x000000ff0400720c */ /* 0x004fc80003f05070 */
[----:B------:R-:W-:-:S13]  /*1130*/  ISETP.NE.AND.EX P0, PT, R5, RZ, PT, P0 ;  /* 0x000000ff0500720c */ /* 0x000fda0003f05300 */
[----:B------:R-:W-:Y:S05]  /*1140*/  @!P0 BRA `(.L_x_15) ;  /* 0x0000000000088947 */ /* 0x000fea0003800000 */
[----:B------:R0:W5:Y:S01]  /*1150*/  LD.E R122, desc[UR36][R4.64] ;  /* 0x00000024047a7980 */ /* 0x000162000c101900 */
[----:B------:R-:W-:Y:S05]  /*1160*/  BRA `(.L_x_16) ;  /* 0x0000000000247947 */ /* 0x000fea0003800000 */
.L_x_15:
[----:B------:R-:W-:Y:S02]  /*1170*/  ULDC.64 UR4, c[0x0][0x590] ;  /* 0x0001640000047ab9 */ /* 0x000fe40000000a00 */
[----:B------:R-:W-:-:S04]  /*1180*/  ISETP.NE.U32.AND P0, PT, RZ, UR4, PT ;  /* 0x00000004ff007c0c */ /* 0x000fc8000bf05070 */
[----:B------:R-:W-:-:S13]  /*1190*/  ISETP.NE.AND.EX P0, PT, RZ, UR5, PT, P0 ;  /* 0x00000005ff007c0c */ /* 0x000fda000bf05300 */
[----:B------:R-:W-:Y:S05]  /*11a0*/  @!P0 BRA `(.L_x_17) ;  /* 0x00000000000c8947 */ /* 0x000fea0003800000 */
[----:B01----:R-:W0:Y:S02]  /*11b0*/  LDC.64 R4, c[0x0][0x590] ;  /* 0x00016400ff047b82 */ /* 0x003e240000000a00 */
[----:B0-----:R1:W5:Y:S01]  /*11c0*/  LDG.E R122, desc[UR36][R4.64] ;  /* 0x00000024047a7981 */ /* 0x001362000c1e1900 */
[----:B------:R-:W-:Y:S05]  /*11d0*/  BRA `(.L_x_16) ;  /* 0x0000000000087947 */ /* 0x000fea0003800000 */
.L_x_17:
[----:B------:R-:W-:Y:S02]  /*11e0*/  ULDC UR4, c[0x0][0x584] ;  /* 0x0001610000047ab9 */ /* 0x000fe40000000800 */
[----:B------:R-:W-:-:S07]  /*11f0*/  IMAD.U32 R122, RZ, RZ, UR4 ;  /* 0x00000004ff7a7e24 */ /* 0x000fce000f8e00ff */
.L_x_16:
[----:B------:R-:W-:-:S13]  /*1200*/  LOP3.LUT P0, RZ, R0, 0xff, RZ, 0xc0, !PT ;  /* 0x000000ff00ff7812 */ /* 0x000fda000780c0ff */
[----:B------:R-:W-:Y:S05]  /*1210*/  @!P0 EXIT ;  /* 0x000000000000894d */ /* 0x000fea0003800000 */
[----:B------:R-:W-:Y:S01]  /*1220*/  ULDC UR4, c[0x0][0x28c] ;  /* 0x0000a30000047ab9 */ /* 0x000fe20000000800 */
[----:B------:R-:W-:Y:S01]  /*1230*/  LOP3.LUT R128, R19, 0x1, RZ, 0xfc, !PT ;  /* 0x0000000113807812 */ /* 0x000fe200078efcff */
[----:B------:R-:W-:Y:S01]  /*1240*/  UIADD3 UR4, UR4, 0x1f, URZ ;  /* 0x0000001f04047890 */ /* 0x000fe2000fffe03f */
[----:B------:R-:W-:Y:S01]  /*1250*/  UMOV UR38, URZ ;  /* 0x0000003f00267c82 */ /* 0x000fe20008000000 */
[----:B------:R-:W-:Y:S02]  /*1260*/  UMOV UR39, URZ ;  /* 0x0000003f00277c82 */ /* 0x000fe40008000000 */
[----:B------:R-:W-:-:S04]  /*1270*/  USHF.R.S32.HI UR5, URZ, 0x1f, UR4 ;  /* 0x0000001f3f057899 */ /* 0x000fc80008011404 */
[----:B------:R-:W-:-:S04]  /*1280*/  ULEA.HI UR5, UR5, UR4, URZ, 0x5 ;  /* 0x0000000405057291 */ /* 0x000fc8000f8f283f */
[----:B------:R-:W-:-:S12]  /*1290*/  USHF.R.S32.HI UR40, URZ, 0x5, UR5 ;  /* 0x000000053f287899 */ /* 0x000fd80008011405 */
.L_x_195:
[----:B------:R-:W-:Y:S01]  /*12a0*/  LOP3.LUT R0, R18, 0x80, RZ, 0xc0, !PT ;  /* 0x0000008012007812 */ /* 0x000fe200078ec0ff */
[----:B--2---:R-:W2:Y:S01]  /*12b0*/  S2UR UR6, SR_CgaCtaId ;  /* 0x00000000000679c3 */ /* 0x004ea20000008800 */
[----:B------:R-:W-:Y:S02]  /*12c0*/  UMOV UR41, 0x400 ;  /* 0x0000040000297882 */ /* 0x000fe40000000000 */
[----:B------:R-:W-:-:S06]  /*12d0*/  SHF.R.U32.HI R0, RZ, 0x7, R0 ;  /* 0x00000007ff007819 */ /* 0x000fcc0000011600 */
[----:B---3--:R-:W3:Y:S01]  /*12e0*/  SHFL.IDX PT, R0, R0, RZ, 0x1f ;  /* 0x00001fff00007589 */ /* 0x008ee200000e0000 */
[----:B--2---:R-:W-:Y:S01]  /*12f0*/  ULEA UR41, UR6, UR41, 0x18 ;  /* 0x0000002906297291 */ /* 0x004fe2000f8ec03f */
[----:B---3--:R-:W-:-:S13]  /*1300*/  R2UR UR4, R0 ;  /* 0x00000000000472ca */ /* 0x008fda00000e0000 */
[----:B------:R-:W-:-:S04]  /*1310*/  ULEA.HI UR5, UR4, UR4, URZ, 0x1 ;  /* 0x0000000404057291 */ /* 0x000fc8000f8f083f */
[----:B------:R-:W-:-:S04]  /*1320*/  ULOP3.LUT UR5, UR5, 0xffffe, URZ, 0xc0, !UPT ;  /* 0x000ffffe05057892 */ /* 0x000fc8000f8ec03f */
[----:B------:R-:W-:-:S03]  /*1330*/  UIADD3 UR5, UR4, -UR5, URZ ;  /* 0x8000000504057290 */ /* 0x000fc6000fffe03f */
[----:B------:R-:W-:Y:S01]  /*1340*/  ULDC UR4, c[0x0][0x28c] ;  /* 0x0000a30000047ab9 */ /* 0x000fe20000000800 */
[----:B------:R-:W-:Y:S01]  /*1350*/  ULEA UR5, UR5, UR41, 0xc ;  /* 0x0000002905057291 */ /* 0x000fe2000f8e603f */
[----:B------:R-:W-:-:S03]  /*1360*/  ISETP.LT.AND P0, PT, RZ, UR4, PT ;  /* 0x00000004ff007c0c */ /* 0x000fc6000bf01270 */
[----:B------:R-:W-:-:S04]  /*1370*/  UIADD3 UR5, UR5, 0x180, URZ ;  /* 0x0000018005057890 */ /* 0x000fc8000fffe03f */
[----:B------:R-:W-:-:S04]  /*1380*/  USHF.R.U32.HI UR5, URZ, 0x4, UR5 ;  /* 0x000000043f057899 */ /* 0x000fc80008011605 */
[----:B------:R-:W-:Y:S02]  /*1390*/  ULOP3.LUT UR42, UR5, 0x3fff, URZ, 0xc0, !UPT ;  /* 0x00003fff052a7892 */ /* 0x000fe4000f8ec03f */
[----:B-1--45:R-:W-:Y:S10]  /*13a0*/  @P0 BRA `(.L_x_18) ;  /* 0x0000000000400947 */ /* 0x032ff40003800000 */
[----:B------:R-:W-:Y:S01]  /*13b0*/  MOV R0, 0x0 ;  /* 0x0000000000007802 */ /* 0x000fe20000000f00 */
[----:B------:R-:W-:Y:S01]  /*13c0*/  ULDC.64 UR4, c[0x4][0x68] ;  /* 0x01001a0000047ab9 */ /* 0x000fe20000000a00 */
[----:B------:R-:W-:Y:S01]  /*13d0*/  ULDC.64 UR6, c[0x4][0x8] ;  /* 0x0100020000067ab9 */ /* 0x000fe20000000a00 */
[----:B01----:R-:W-:Y:S01]  /*13e0*/  IMAD.U32 R4, RZ, RZ, UR4 ;  /* 0x00000004ff047e24 */ /* 0x003fe2000f8e00ff */
[----:B------:R0:W1:Y:S01]  /*13f0*/  LDC.64 R14, c[0x4][R0] ;  /* 0x01000000000e7b82 */ /* 0x0000620000000a00 */
[----:B------:R-:W-:Y:S01]  /*1400*/  IMAD.U32 R5, RZ, RZ, UR5 ;  /* 0x00000005ff057e24 */ /* 0x000fe2000f8e00ff */
[----:B------:R-:W-:Y:S01]  /*1410*/  ULDC.64 UR4, c[0x4][0x70] ;  /* 0x01001c0000047ab9 */ /* 0x000fe20000000a00 */
[----:B------:R-:W-:Y:S02]  /*1420*/  IMAD.U32 R10, RZ, RZ, UR6 ;  /* 0x00000006ff0a7e24 */ /* 0x000fe4000f8e00ff */
[----:B------:R-:W-:Y:S02]  /*1430*/  IMAD.U32 R6, RZ, RZ, UR4 ;  /* 0x00000004ff067e24 */ /* 0x000fe4000f8e00ff */
[----:B------:R-:W-:-:S02]  /*1440*/  IMAD.U32 R7, RZ, RZ, UR5 ;  /* 0x00000005ff077e24 */ /* 0x000fc4000f8e00ff */
[----:B------:R-:W-:Y:S02]  /*1450*/  IMAD.U32 R11, RZ, RZ, UR7 ;  /* 0x00000007ff0b7e24 */ /* 0x000fe4000f8e00ff */
[----:B------:R-:W-:Y:S02]  /*1460*/  IMAD.MOV.U32 R8, RZ, RZ, 0x1e1 ;  /* 0x000001e1ff087424 */ /* 0x000fe400078e00ff */
[----:B------:R-:W-:Y:S02]  /*1470*/  IMAD.MOV.U32 R12, RZ, RZ, 0x1 ;  /* 0x00000001ff0c7424 */ /* 0x000fe400078e00ff */
[----:B0-----:R-:W-:-:S07]  /*1480*/  IMAD.MOV.U32 R13, RZ, RZ, RZ ;  /* 0x000000ffff0d7224 */ /* 0x001fce00078e00ff */
[----:B------:R-:W-:-:S07]  /*1490*/  LEPC R20, `(.L_x_18) ;  /* 0x000000001014794e */ /* 0x000fce0000000000 */
[----:B-1---5:R-:W-:Y:S05]  /*14a0*/  CALL.ABS.NOINC R14 ;  /* 0x000000000e007343 */ /* 0x022fea0003c00000 */
.L_x_18:
[----:B------:R-:W-:-:S13]  /*14b0*/  ISETP.NE.AND P0, PT, R128, 0x3, PT ;  /* 0x000000038000780c */ /* 0x000fda0003f05270 */
[----:B------:R-:W-:Y:S05]  /*14c0*/  @!P0 BRA `(.L_x_19) ;  /* 0x0000000000048947 */ /* 0x000fea0003800000 */
[----:B------:R-:W-:Y:S01]  /*14d0*/  BPT.TRAP 0x1 ;  /* 0x000000040000795c */ /* 0x000fe20000300000 */
.L_x_19:
[----:B------:R-:W-:Y:S02]  /*14e0*/  IMAD.U32 R3, RZ, RZ, UR39 ;  /* 0x00000027ff037e24 */ /* 0x000fe4000f8e00ff */
[----:B------:R-:W-:-:S03]  /*14f0*/  IMAD.U32 R0, RZ, RZ, UR38 ;  /* 0x00000026ff007e24 */ /* 0x000fc6000f8e00ff */
[----:B------:R-:W-:Y:S02]  /*1500*/  LEA R3, R3, UR41, 0x3 ;  /* 0x0000002903037c11 */ /* 0x000fe4000f8e18ff */
[----:B------:R-:W-:-:S04]  /*1510*/  SHF.L.U32 R0, R0, 0x1f, RZ ;  /* 0x0000001f00007819 */ /* 0x000fc800000006ff */
[----:B------:R2:W3:Y:S01]  /*1520*/  SYNCS.PHASECHK.TRANS64.TRYWAIT P1, [R3+URZ], R0 ;  /* 0x00000000030075a7 */ /* 0x0004e2000802017f */
[----:B------:R-:W-:Y:S05]  /*1530*/  @!P0 BRA `(.L_x_20) ;  /* 0x0000000000048947 */ /* 0x000fea0003800000 */
[----:B------:R-:W-:Y:S01]  /*1540*/  BPT.TRAP 0x1 ;  /* 0x000000040000795c */ /* 0x000fe20000300000 */
.L_x_20:
[----:B---3--:R-:W-:Y:S05]  /*1550*/  @P1 BRA `(.L_x_21) ;  /* 0x0000000000081947 */ /* 0x008fea0003800000 */
[----:B------:R-:W3:Y:S02]  /*1560*/  SYNCS.PHASECHK.TRANS64.TRYWAIT P1, [R3+URZ], R0 ;  /* 0x00000000030075a7 */ /* 0x000ee4000802017f */
[----:B---3--:R-:W-:Y:S05]  /*1570*/  @!P1 BRA `(.L_x_22) ;  /* 0x0000009c00809947 */ /* 0x008fea0003800000 */
.L_x_21:
[----:B------:R-:W-:-:S04]  /*1580*/  UISETP.LT.AND UP0, UPT, UR40, 0x1, UPT ;  /* 0x000000012800788c */ /* 0x000fc8000bf01270 */
[----:B------:R-:W-:-:S06]  /*1590*/  USEL UR4, UR40, 0x1, UP0 ;  /* 0x0000000128047887 */ /* 0x000fcc0008000000 */
[----:B--23--:R-:W-:Y:S01]  /*15a0*/  IMAD.U32 R0, RZ, RZ, UR4 ;  /* 0x00000004ff007e24 */ /* 0x00cfe2000f8e00ff */
[----:B------:R-:W-:Y:S05]  /*15b0*/  WARPSYNC.ALL ;  /* 0x0000000000007948 */ /* 0x000fea0003800000 */
[----:B------:R-:W-:-:S04]  /*15c0*/  IADD3 R0, -R0, UR40, RZ ;  /* 0x0000002800007c10 */ /* 0x000fc8000fffe1ff */
[----:B------:R-:W-:Y:S01]  /*15d0*/  ISETP.GE.AND P1, PT, R0, 0x1, PT ;  /* 0x000000010000780c */ /* 0x000fe20003f26270 */
[----:B------:R-:W-:Y:S01]  /*15e0*/  UIADD3 UR4, UR41, 0x30180, URZ ;  /* 0x0003018029047890 */ /* 0x000fe2000fffe03f */
[----:B------:R-:W-:Y:S01]  /*15f0*/  WARPGROUP.ARRIVE ;  /* 0x00000000000079c5 */ /* 0x000fe20000000000 */
[----:B------:R-:W-:Y:S01]  /*1600*/  UMOV UR9, 0x80000020 ;  /* 0x8000002000097882 */ /* 0x000fe20000000000 */
[----:B------:R-:W-:Y:S01]  /*1610*/  UMOV UR11, 0x80000020 ;  /* 0x80000020000b7882 */ /* 0x000fe20000000000 */
[----:B------:R-:W-:-:S04]  /*1620*/  USHF.R.U32.HI UR4, URZ, 0x4, UR4 ;  /* 0x000000043f047899 */ /* 0x000fc80008011604 */
[----:B------:R-:W-:Y:S02]  /*1630*/  ULOP3.LUT UR5, UR4, 0x3fff, URZ, 0xc0, !UPT ;  /* 0x00003fff04057892 */ /* 0x000fe4000f8ec03f */
[----:B------:R-:W-:Y:S02]  /*1640*/  ULOP3.LUT UR4, UR42, 0x10000, URZ, 0xfc, !UPT ;  /* 0x000100002a047892 */ /* 0x000fe4000f8efc3f */
[----:B------:R-:W-:Y:S02]  /*1650*/  ULOP3.LUT UR5, UR5, 0x10000, URZ, 0xfc, !UPT ;  /* 0x0001000005057892 */ /* 0x000fe4000f8efc3f */
[----:B------:R-:W-:Y:S02]  /*1660*/  UIMAD UR6, UR39, 0x600, UR4 ;  /* 0x00000600270678a4 */ /* 0x000fe4000f8e0204 */
[----:B------:R-:W-:Y:S02]  /*1670*/  ULEA UR7, UR39, UR5, 0x8 ;  /* 0x0000000527077291 */ /* 0x000fe4000f8e403f */
[----:B------:R-:W-:-:S02]  /*1680*/  UIADD3 UR12, UR6, 0x200, URZ ;  /* 0x00000200060c7890 */ /* 0x000fc4000fffe03f */
[----:B------:R-:W-:Y:S02]  /*1690*/  UIADD3 UR13, UR6, 0x400, URZ ;  /* 0x00000400060d7890 */ /* 0x000fe4000fffe03f */
[----:B------:R-:W-:Y:S01]  /*16a0*/  UMOV UR8, UR6 ;  /* 0x0000000600087c82 */ /* 0x000fe20008000000 */
[----:B------:R-:W-:Y:S02]  /*16b0*/  UMOV UR10, UR7 ;  /* 0x00000007000a7c82 */ /* 0x000fe40008000000 */
[----:B------:R-:W-:Y:S01]  /*16c0*/  HGMMA.64x64x16.F32.BF16 R88, gdesc[UR8], RZ, !UPT, gsb0 ;  /* 0x00e00000085879f0 */ /* 0x000fe2000c0018ff */
[----:B------:R-:W-:Y:S01]  /*16d0*/  UMOV UR8, UR12 ;  /* 0x0000000c00087c82 */ /* 0x000fe20008000000 */
[----:B------:R-:W-:Y:S01]  /*16e0*/  UMOV UR9, 0x80000020 ;  /* 0x8000002000097882 */ /* 0x000fe20000000000 */
[----:B------:R-:W-:Y:S02]  /*16f0*/  WARPGROUP.DEPBAR.LE gsb0, 0x0 ;  /* 0x00008000000079c5 */ /* 0x000fe40000010000 */
[----:B------:R-:W-:-:S06]  /*1700*/  WARPGROUP.ARRIVE ;  /* 0x00000000000079c5 */ /* 0x000fcc0000000000 */
[----:B------:R-:W-:Y:S01]  /*1710*/  HGMMA.64x64x16.F32.BF16 R56, gdesc[UR8], RZ, !UPT, gsb0 ;  /* 0x00e00000083879f0 */ /* 0x000fe2000c0018ff */
[----:B------:R-:W-:Y:S01]  /*1720*/  UMOV UR8, UR13 ;  /* 0x0000000d00087c82 */ /* 0x000fe20008000000 */
[----:B------:R-:W-:Y:S01]  /*1730*/  UMOV UR9, 0x80000020 ;  /* 0x8000002000097882 */ /* 0x000fe20000000000 */
[----:B------:R-:W-:Y:S02]  /*1740*/  WARPGROUP.DEPBAR.LE gsb0, 0x0 ;  /* 0x00008000000079c5 */ /* 0x000fe40000010000 */
[----:B------:R-:W-:-:S06]  /*1750*/  WARPGROUP.ARRIVE ;  /* 0x00000000000079c5 */ /* 0x000fcc0000000000 */
[----:B------:R-:W-:Y:S01]  /*1760*/  HGMMA.64x64x16.F32.BF16 R24, gdesc[UR8], RZ, !UPT, gsb0 ;  /* 0x00e00000081879f0 */ /* 0x000fe2000c0018ff */
[----:B------:R-:W-:Y:S02]  /*1770*/  UIADD3 UR8, UR6, 0x2, URZ ;  /* 0x0000000206087890 */ /* 0x000fe4000fffe03f */
[----:B------:R-:W-:Y:S01]  /*1780*/  UIADD3 UR10, UR7, 0x2, URZ ;  /* 0x00000002070a7890 */ /* 0x000fe2000fffe03f */
[----:B------:R-:W-:Y:S01]  /*1790*/  UMOV UR9, 0x80000020 ;  /* 0x8000002000097882 */ /* 0x000fe20000000000 */
[----:B------:R-:W-:Y:S01]  /*17a0*/  UMOV UR11, 0x80000020 ;  /* 0x80000020000b7882 */ /* 0x000fe20000000000 */
[----:B------:R-:W-:Y:S02]  /*17b0*/  UIADD3 UR7, UR6, 0x202, URZ ;  /* 0x0000020206077890 */ /* 0x000fe4000fffe03f */
[----:B------:R-:W-:Y:S01]  /*17c0*/  UIADD3 UR6, UR6, 0x402, URZ ;  /* 0x0000040206067890 */ /* 0x000fe2000fffe03f */
[----:B------:R-:W-:Y:S02]  /*17d0*/  WARPGROUP.DEPBAR.LE gsb0, 0x0 ;  /* 0x00008000000079c5 */ /* 0x000fe40000010000 */
[----:B------:R-:W-:-:S06]  /*17e0*/  WARPGROUP.ARRIVE ;  /* 0x00000000000079c5 */ /* 0x000fcc0000000000 */
[----:B------:R-:W-:Y:S01]  /*17f0*/  HGMMA.64x64x16.F32.BF16 R88, gdesc[UR8], R88, gsb0 ;  /* 0x00e00000085879f0 */ /* 0x000fe20008001858 */
[----:B------:R-:W-:Y:S01]  /*1800*/  UMOV UR8, UR7 ;  /* 0x0000000700087c82 */ /* 0x000fe20008000000 */
[----:B------:R-:W-:Y:S01]  /*1810*/  UMOV UR9, 0x80000020 ;  /* 0x8000002000097882 */ /* 0x000fe20000000000 */
[----:B------:R-:W-:Y:S02]  /*1820*/  WARPGROUP.DEPBAR.LE gsb0, 0x0 ;  /* 0x00008000000079c5 */ /* 0x000fe40000010000 */
[----:B------:R-:W-:-:S06]  /*1830*/  WARPGROUP.ARRIVE ;  /* 0x00000000000079c5 */ /* 0x000fcc0000000000 */
[----:B------:R-:W-:Y:S01]  /*1840*/  HGMMA.64x64x16.F32.BF16 R56, gdesc[UR8], R56, gsb0 ;  /* 0x00e00000083879f0 */ /* 0x000fe20008001838 */
[----:B------:R-:W-:Y:S01]  /*1850*/  UMOV UR8, UR6 ;  /* 0x0000000600087c82 */ /* 0x000fe20008000000 */
[----:B------:R-:W-:Y:S01]  /*1860*/  UMOV UR9, 0x80000020 ;  /* 0x8000002000097882 */ /* 0x000fe20000000000 */
[----:B------:R-:W-:Y:S02]  /*1870*/  WARPGROUP.DEPBAR.LE gsb0, 0x0 ;  /* 0x00008000000079c5 */ /* 0x000fe40000010000 */
[----:B------:R-:W-:-:S06]  /*1880*/  WARPGROUP.ARRIVE ;  /* 0x00000000000079c5 */ /* 0x000fcc0000000000 */
[----:B------:R-:W-:Y:S03]  /*1890*/  HGMMA.64x64x16.F32.BF16 R24, gdesc[UR8], R24, gsb0 ;  /* 0x00e00000081879f0 */ /* 0x000fe60008001818 */
[----:B------:R-:W-:Y:S02]  /*18a0*/  WARPGROUP.DEPBAR.LE gsb0, 0x0 ;  /* 0x00008000000079c5 */ /* 0x000fe40000010000 */
[----:B------:R-:W-:Y:S05]  /*18b0*/  @!P1 BRA `(.L_x_23) ;  /* 0x00000004003c9947 */ /* 0x000fea0003800000 */
[----:B------:R-:W-:Y:S01]  /*18c0*/  UIADD3 UR6, UR39, 0x1, URZ ;  /* 0x0000000127067890 */ /* 0x000fe2000fffe03f */
[----:B------:R-:W-:Y:S02]  /*18d0*/  IMAD.MOV.U32 R3, RZ, RZ, R0 ;  /* 0x000000ffff037224 */ /* 0x000fe400078e0000 */
[----:B01----:R-:W-:Y:S01]  /*18e0*/  IMAD.U32 R4, RZ, RZ, UR39 ;  /* 0x00000027ff047e24 */ /* 0x003fe2000f8e00ff */
[----:B------:R-:W-:-:S04]  /*18f0*/  UISETP.NE.AND UP0, UPT, UR6, 0x8, UPT ;  /* 0x000000080600788c */ /* 0x000fc8000bf05270 */
[----:B------:R-:W-:Y:S02]  /*1900*/  USEL UR7, URZ, 0x1, UP0 ;  /* 0x000000013f077887 */ /* 0x000fe40008000000 */
[----:B------:R-:W-:Y:S02]  /*1910*/  USEL UR6, UR6, URZ, UP0 ;  /* 0x0000003f06067287 */ /* 0x000fe40008000000 */
[----:B------:R-:W-:-:S06]  /*1920*/  ULOP3.LUT UR7, UR38, UR7, URZ, 0x3c, !UPT ;  /* 0x0000000726077292 */ /* 0x000fcc000f8e3c3f */
[----:B------:R-:W-:-:S07]  /*1930*/  IMAD.U32 R7, RZ, RZ, UR7 ;  /* 0x00000007ff077e24 */ /* 0x000fce000f8e00ff */
.L_x_30:
[----:B------:R-:W-:Y:S05]  /*1940*/  @!P0 BRA `(.L_x_24) ;  /* 0x0000000000048947 */ /* 0x000fea0003800000 */
[----:B------:R-:W-:Y:S01]  /*1950*/  BPT.TRAP 0x1 ;  /* 0x000000040000795c */ /* 0x000fe20000300000 */
.L_x_24:
[----:B------:R-:W-:Y:S01]  /*1960*/  ULEA UR7, UR6, UR41, 0x3 ;  /* 0x0000002906077291 */ /* 0x000fe2000f8e183f */
[----:B------:R-:W-:-:S08]  /*1970*/  SHF.L.U32 R5, R7, 0x1f, RZ ;  /* 0x0000001f07057819 */ /* 0x000fd000000006ff */
[----:B------:R0:W1:Y:S01]  /*1980*/  SYNCS.PHASECHK.TRANS64.TRYWAIT P1, [UR7], R5 ;  /* 0x00000005ff0075a7 */ /* 0x0000620008020147 */
[----:B------:R-:W-:Y:S05]  /*1990*/  @!P0 BRA `(.L_x_25) ;  /* 0x0000000000048947 */ /* 0x000fea0003800000 */
[----:B------:R-:W-:Y:S01]  /*19a0*/  BPT.TRAP 0x1 ;  /* 0x000000040000795c */ /* 0x000fe20000300000 */
.L_x_25:
[----:B-1----:R-:W-:Y:S05]  /*19b0*/  @P1 BRA `(.L_x_26) ;  /* 0x0000000000081947 */ /* 0x002fea0003800000 */
[----:B------:R-:W1:Y:S02]  /*19c0*/  SYNCS.PHASECHK.TRANS64.TRYWAIT P1, [UR7], R5 ;  /* 0x00000005ff0075a7 */ /* 0x000e640008020147 */
[----:B-1----:R-:W-:Y:S05]  /*19d0*/  @!P1 BRA `(.L_x_27) ;  /* 0x00000098007c9947 */ /* 0x002fea0003800000 */
.L_x_26:
[----:B------:R-:W-:Y:S01]  /*19e0*/  UIMAD UR7, UR6, 0x600, UR4 ;  /* 0x00000600060778a4 */ /* 0x000fe2000f8e0204 */
[----:B------:R-:W-:Y:S01]  /*19f0*/  WARPGROUP.ARRIVE ;  /* 0x00000000000079c5 */ /* 0x000fe20000000000 */
[----:B------:R-:W-:Y:S01]  /*1a00*/  ULEA UR12, UR6, UR5, 0x8 ;  /* 0x00000005060c7291 */ /* 0x000fe2000f8e403f */
[----:B------:R-:W-:Y:S01]  /*1a10*/  UMOV UR9, 0x80000020 ;  /* 0x8000002000097882 */ /* 0x000fe20000000000 */
[----:B------:R-:W-:Y:S01]  /*1a20*/  UMOV UR11, 0x80000020 ;  /* 0x80000020000b7882 */ /* 0x000fe20000000000 */
[----:B------:R-:W-:Y:S02]  /*1a30*/  UIADD3 UR13, UR7, 0x200, URZ ;  /* 0x00000200070d7890 */ /* 0x000fe4000fffe03f */
[----:B------:R-:W-:Y:S02]  /*1a40*/  UMOV UR8, UR7 ;  /* 0x0000000700087c82 */ /* 0x000fe40008000000 */
[----:B------:R-:W-:Y:S01]  /*1a50*/  UMOV UR10, UR12 ;  /* 0x0000000c000a7c82 */ /* 0x000fe20008000000 */
[----:B------:R-:W-:Y:S01]  /*1a60*/  UIADD3 UR14, UR7, 0x400, URZ ;  /* 0x00000400070e7890 */ /* 0x000fe2000fffe03f */
[----:B------:R-:W-:Y:S01]  /*1a70*/  HGMMA.64x64x16.F32.BF16 R88, gdesc[UR8], R88, gsb0 ;  /* 0x00e00000085879f0 */ /* 0x000fe20008001858 */
[----:B------:R-:W-:Y:S01]  /*1a80*/  UMOV UR9, 0x80000020 ;  /* 0x8000002000097882 */ /* 0x000fe20000000000 */
[----:B------:R-:W-:Y:S01]  /*1a90*/  UMOV UR8, UR13 ;  /* 0x0000000d00087c82 */ /* 0x000fe20008000000 */
[----:B------:R-:W-:-:S02]  /*1aa0*/  WARPGROUP.DEPBAR.LE gsb0, 0x0 ;  /* 0x00008000000079c5 */ /* 0x000fc40000010000 */
[----:B------:R-:W-:-:S06]  /*1ab0*/  WARPGROUP.ARRIVE ;  /* 0x00000000000079c5 */ /* 0x000fcc0000000000 */
[----:B------:R-:W-:Y:S01]  /*1ac0*/  HGMMA.64x64x16.F32.BF16 R56, gdesc[UR8], R56, gsb0 ;  /* 0x00e00000083879f0 */ /* 0x000fe20008001838 */
[----:B------:R-:W-:Y:S01]  /*1ad0*/  UMOV UR8, UR14 ;  /* 0x0000000e00087c82 */ /* 0x000fe20008000000 */
[----:B------:R-:W-:Y:S01]  /*1ae0*/  UMOV UR9, 0x80000020 ;  /* 0x8000002000097882 */ /* 0x000fe20000000000 */
[----:B------:R-:W-:Y:S02]  /*1af0*/  WARPGROUP.DEPBAR.LE gsb0, 0x0 ;  /* 0x00008000000079c5 */ /* 0x000fe40000010000 */
[----:B------:R-:W-:-:S06]  /*1b00*/  WARPGROUP.ARRIVE ;  /* 0x00000000000079c5 */ /* 0x000fcc0000000000 */
[----:B------:R-:W-:Y:S01]  /*1b10*/  HGMMA.64x64x16.F32.BF16 R24, gdesc[UR8], R24, gsb0 ;  /* 0x00e00000081879f0 */ /* 0x000fe20008001818 */
        /* <DEDUP_REMOVED lines=21> */
[----:B------:R-:W-:Y:S01]  /*1c70*/  BPT.TRAP 0x1 ;  /* 0x000000040000795c */ /* 0x000fe20000300000 */
.L_x_28:
[----:B------:R-:W-:-:S13]  /*1c80*/  ISETP.NE.AND P1, PT, R22, RZ, PT ;  /* 0x000000ff1600720c */ /* 0x000fda0003f25270 */
[----:B01----:R-:W-:-:S05]  /*1c90*/  @P1 LEA R5, R4, UR41, 0x3 ;  /* 0x0000002904051c11 */ /* 0x003fca000f8e18ff */
[----:B------:R-:W-:-:S05]  /*1ca0*/  @P1 VIADD R6, R5, 0x40 ;  /* 0x0000004005061836 */ /* 0x000fca0000000000 */
[----:B------:R-:W-:-:S04]  /*1cb0*/  @P1 PRMT R6, R23, 0x654, R6 ;  /* 0x0000065417061816 */ /* 0x000fc80000000006 */
[----:B------:R0:W-:Y:S01]  /*1cc0*/  @P1 SYNCS.ARRIVE.TRANS64.RED.A1T0 RZ, [R6+URZ], RZ ;  /* 0x000000ff06ff19a7 */ /* 0x0001e2000810043f */
[----:B------:R-:W-:-:S13]  /*1cd0*/  ISETP.GT.U32.AND P1, PT, R19, 0x1, PT ;  /* 0x000000011300780c */ /* 0x000fda0003f24070 */
[----:B0-----:R-:W-:Y:S05]  /*1ce0*/  @P1 BRA `(.L_x_29) ;  /* 0x0000000000041947 */ /* 0x001fea0003800000 */
[----:B------:R-:W-:Y:S01]  /*1cf0*/  BPT.TRAP 0x1 ;  /* 0x000000040000795c */ /* 0x000fe20000300000 */
.L_x_29:
[----:B------:R-:W-:Y:S01]  /*1d00*/  UIADD3 UR6, UR6, 0x1, URZ ;  /* 0x0000000106067890 */ /* 0x000fe2000fffe03f */
[C---:B------:R-:W-:Y:S01]  /*1d10*/  ISETP.GT.AND P2, PT, R3.reuse, 0x1, PT ;  /* 0x000000010300780c */ /* 0x040fe20003f44270 */
[----:B------:R-:W-:Y:S02]  /*1d20*/  VIADD R4, R4, 0x1 ;  /* 0x0000000104047836 */ /* 0x000fe40000000000 */
[----:B------:R-:W-:Y:S01]  /*1d30*/  UISETP.NE.AND UP0, UPT, UR6, 0x8, UPT ;  /* 0x000000080600788c */ /* 0x000fe2000bf05270 */
[----:B------:R-:W-:Y:S02]  /*1d40*/  VIADD R3, R3, 0xffffffff ;  /* 0xffffffff03037836 */ /* 0x000fe40000000000 */
[C---:B------:R-:W-:Y:S01]  /*1d50*/  ISETP.NE.AND P1, PT, R4.reuse, 0x8, PT ;  /* 0x000000080400780c */ /* 0x040fe20003f25270 */
[----:B------:R-:W-:Y:S02]  /*1d60*/  USEL UR7, URZ, 0x1, UP0 ;  /* 0x000000013f077887 */ /* 0x000fe40008000000 */
[----:B------:R-:W-:Y:S01]  /*1d70*/  USEL UR6, UR6, URZ, UP0 ;  /* 0x0000003f06067287 */ /* 0x000fe20008000000 */
[----:B------:R-:W-:-:S03]  /*1d80*/  SEL R4, R4, RZ, P1 ;  /* 0x000000ff04047207 */ /* 0x000fc60000800000 */
[----:B------:R-:W-:Y:S01]  /*1d90*/  LOP3.LUT R7, R7, UR7, RZ, 0x3c, !PT ;  /* 0x0000000707077c12 */ /* 0x000fe2000f8e3cff */
[----:B------:R-:W-:Y:S07]  /*1da0*/  @P2 BRA `(.L_x_30) ;  /* 0xfffffff800e42947 */ /* 0x000fee000383ffff */
.L_x_23:
[----:B------:R-:W2:Y:S02]  /*1db0*/  LDC R3, c[0x0][0x28c] ;  /* 0x0000a300ff037b82 */ /* 0x000ea40000000800 */
[----:B--2---:R-:W-:-:S13]  /*1dc0*/  ISETP.GE.AND P1, PT, R3, 0x1, PT ;  /* 0x000000010300780c */ /* 0x004fda0003f26270 */
[----:B------:R-:W-:Y:S05]  /*1dd0*/  @!P1 BRA `(.L_x_31) ;  /* 0x0000000000349947 */ /* 0x000fea0003800000 */
[----:B------:R-:W-:Y:S05]  /*1de0*/  @!P0 BRA `(.L_x_32) ;  /* 0x0000000000048947 */ /* 0x000fea0003800000 */
[----:B------:R-:W-:Y:S01]  /*1df0*/  BPT.TRAP 0x1 ;  /* 0x000000040000795c */ /* 0x000fe20000300000 */
.L_x_32:
[----:B------:R-:W-:Y:S01]  /*1e00*/  ISETP.NE.AND P0, PT, R22, RZ, PT ;  /* 0x000000ff1600720c */ /* 0x000fe20003f05270 */
[----:B------:R-:W-:-:S12]  /*1e10*/  IMAD.U32 R3, RZ, RZ, UR41 ;  /* 0x00000029ff037e24 */ /* 0x000fd8000f8e00ff */
[----:B------:R-:W-:-:S04]  /*1e20*/  @P0 VIADD R0, R0, UR39 ;  /* 0x0000002700000c36 */ /* 0x000fc80008000000 */
[----:B------:R-:W-:-:S05]  /*1e30*/  @P0 IMAD.SHL.U32 R0, R0, 0x8, RZ ;  /* 0x0000000800000824 */ /* 0x000fca00078e00ff */
[----:B------:R-:W-:-:S04]  /*1e40*/  @P0 LOP3.LUT R0, R0, 0x38, RZ, 0xc0, !PT ;  /* 0x0000003800000812 */ /* 0x000fc800078ec0ff */
[----:B------:R-:W-:-:S04]  /*1e50*/  @P0 IADD3 R0, R3, 0x40, R0 ;  /* 0x0000004003000810 */ /* 0x000fc80007ffe000 */
[----:B------:R-:W-:-:S04]  /*1e60*/  @P0 PRMT R0, R23, 0x654, R0 ;  /* 0x0000065417000816 */ /* 0x000fc80000000000 */
[----:B------:R2:W-:Y:S01]  /*1e70*/  @P0 SYNCS.ARRIVE.TRANS64.RED.A1T0 RZ, [R0+URZ], RZ ;  /* 0x000000ff00ff09a7 */ /* 0x0005e2000810043f */
[----:B------:R-:W-:-:S13]  /*1e80*/  ISETP.GT.U32.AND P0, PT, R19, 0x1, PT ;  /* 0x000000011300780c */ /* 0x000fda0003f04070 */
[----:B--2---:R-:W-:Y:S05]  /*1e90*/  @P0 BRA `(.L_x_31) ;  /* 0x0000000000040947 */ /* 0x004fea0003800000 */
[----:B------:R-:W-:Y:S01]  /*1ea0*/  BPT.TRAP 0x1 ;  /* 0x000000040000795c */ /* 0x000fe20000300000 */
.L_x_31:
[----:B------:R-:W2:Y:S01]  /*1eb0*/  LDC R7, c[0x0][0x288] ;  /* 0x0000a200ff077b82 */ /* 0x000ea20000000800 */
[--C-:B------:R-:W-:Y:S01]  /*1ec0*/  SHF.R.U32.HI R0, RZ, 0x2, R18.reuse ;  /* 0x00000002ff007819 */ /* 0x100fe20000011612 */
[----:B------:R-:W-:Y:S01]  /*1ed0*/  UIADD3 UR39, UR40, UR39, URZ ;  /* 0x0000002728277290 */ /* 0x000fe2000fffe03f */
[----:B01----:R-:W-:Y:S01]  /*1ee0*/  SHF.R.U32.HI R5, RZ, 0x7, R18 ;  /* 0x00000007ff057819 */ /* 0x003fe20000011612 */
[----:B------:R-:W-:Y:S01]  /*1ef0*/  IMAD.SHL.U32 R123, R123, 0x40, RZ ;  /* 0x000000407b7b7824 */ /* 0x000fe200078e00ff */
[----:B------:R-:W-:Y:S01]  /*1f00*/  LOP3.LUT R3, R0, 0x7, RZ, 0xc0, !PT ;  /* 0x0000000700037812 */ /* 0x000fe200078ec0ff */
[----:B------:R-:W-:Y:S01]  /*1f10*/  USHF.R.U32.HI UR4, URZ, 0x3, UR39 ;  /* 0x000000033f047899 */ /* 0x000fe20008011627 */
[C---:B------:R-:W-:Y:S01]  /*1f20*/  LOP3.LUT R4, R18.reuse, 0x60, RZ, 0xc0, !PT ;  /* 0x0000006012047812 */ /* 0x040fe200078ec0ff */
[----:B------:R-:W-:Y:S01]  /*1f30*/  IMAD.SHL.U32 R12, R18, 0x2, RZ ;  /* 0x00000002120c7824 */ /* 0x000fe200078e00ff */
[----:B------:R-:W-:Y:S01]  /*1f40*/  LOP3.LUT R0, R5, 0x1, RZ, 0xc0, !PT ;  /* 0x0000000105007812 */ /* 0x000fe200078ec0ff */
[----:B------:R-:W-:Y:S01]  /*1f50*/  ULOP3.LUT UR4, UR4, 0x1, URZ, 0xc0, !UPT ;  /* 0x0000000104047892 */ /* 0x000fe2000f8ec03f */
[----:B------:R-:W-:Y:S01]  /*1f60*/  SHF.R.U32.HI R6, RZ, 0x1, R4 ;  /* 0x00000001ff067819 */ /* 0x000fe20000011604 */
[----:B------:R-:W-:Y:S01]  /*1f70*/  ULDC UR8, c[0x0][0x284] ;  /* 0x0000a10000087ab9 */ /* 0x000fe20000000800 */
[----:B------:R-:W-:Y:S01]  /*1f80*/  UISETP.GT.U32.AND UP1, UPT, UR39, 0x7, UPT ;  /* 0x000000072700788c */ /* 0x000fe2000bf24070 */
[----:B------:R-:W-:Y:S01]  /*1f90*/  IMAD.SHL.U32 R4, R0, 0x40, RZ ;  /* 0x0000004000047824 */ /* 0x000fe200078e00ff */
[----:B------:R-:W-:Y:S01]  /*1fa0*/  IADD3 R5, RZ, -R6, -R3 ;  /* 0x80000006ff057210 */ /* 0x000fe20007ffe803 */
[----:B------:R-:W-:Y:S01]  /*1fb0*/  UISETP.NE.U32.AND UP0, UPT, UR4, 0x1, UPT ;  /* 0x000000010400788c */ /* 0x000fe2000bf05070 */
[----:B------:R-:W-:Y:S01]  /*1fc0*/  SHF.R.S32.HI R11, RZ, 0x1f, R121 ;  /* 0x0000001fff0b7819 */ /* 0x000fe20000011479 */
[----:B------:R-:W-:Y:S01]  /*1fd0*/  ULDC.64 UR6, c[0x0][0x5d0] ;  /* 0x0001740000067ab9 */ /* 0x000fe20000000a00 */
[----:B------:R-:W-:Y:S01]  /*1fe0*/  LOP3.LUT R3, R4, 0x40, R3, 0xe2, !PT ;  /* 0x0000004004037812 */ /* 0x000fe200078ee203 */
[----:B------:R-:W-:Y:S01]  /*1ff0*/  UISETP.LT.U32.AND UP1, UPT, UR40, 0x8, UP1 ;  /* 0x000000082800788c */ /* 0x000fe20008f21070 */
[----:B------:R-:W-:Y:S01]  /*2000*/  LOP3.LUT R4, R18, 0x3, RZ, 0xc0, !PT ;  /* 0x0000000312047812 */ /* 0x000fe200078ec0ff */
[----:B------:R-:W-:Y:S01]  /*2010*/  UISETP.GT.U32.AND UP0, UPT, UR40, 0x7, !UP0 ;  /* 0x000000072800788c */ /* 0x000fe2000c704070 */
[C---:B------:R-:W-:Y:S01]  /*2020*/  LOP3.LUT R12, R123.reuse, 0x6, R12, 0xf8, !PT ;  /* 0x000000067b0c7812 */ /* 0x040fe200078ef80c */
[----:B------:R-:W-:Y:S01]  /*2030*/  IMAD R0, R0, -0x40, R5 ;  /* 0xffffffc000007824 */ /* 0x000fe200078e0205 */
[----:B--2---:R-:W-:Y:S01]  /*2040*/  ISETP.GE.AND P0, PT, R123, R7, PT ;  /* 0x000000077b00720c */ /* 0x004fe20003f06270 */
[----:B------:R-:W-:Y:S01]  /*2050*/  IMAD R10, R4, -0x2, R7 ;  /* 0xfffffffe040a7824 */ /* 0x000fe200078e0207 */
[----:B------:R-:W-:Y:S01]  /*2060*/  SHF.R.S32.HI R13, RZ, 0x1f, R12 ;  /* 0x0000001fff0d7819 */ /* 0x000fe2000001140c */
[C---:B------:R-:W-:Y:S01]  /*2070*/  IMAD R7, R124.reuse, 0x180, RZ ;  /* 0x000001807c077824 */ /* 0x040fe200078e02ff */
[----:B------:R-:W-:Y:S01]  /*2080*/  USEL UR5, URZ, 0x1, !UP1 ;  /* 0x000000013f057887 */ /* 0x000fe2000c800000 */
[----:B------:R-:W-:Y:S01]  /*2090*/  IMAD R4, R11, UR6, RZ ;  /* 0x000000060b047c24 */ /* 0x000fe2000f8e02ff */
[----:B------:R-:W-:Y:S01]  /*20a0*/  USEL UR4, URZ, 0x1, !UP0 ;  /* 0x000000013f047887 */ /* 0x000fe2000c000000 */
[----:B------:R-:W-:Y:S01]  /*20b0*/  IMAD.WIDE R124, R124, 0x180, RZ ;  /* 0x000001807c7c7825 */ /* 0x000fe200078e02ff */
[----:B------:R-:W-:Y:S01]  /*20c0*/  ISETP.GE.OR P0, PT, R7, UR8, P0 ;  /* 0x0000000807007c0c */ /* 0x000fe20008706670 */
[----:B------:R-:W-:-:S02]  /*20d0*/  ULOP3.LUT UR39, UR39, 0x7, URZ, 0xc0, !UPT ;  /* 0x0000000727277892 */ /* 0x000fc4000f8ec03f */
[C---:B------:R-:W-:Y:S01]  /*20e0*/  IMAD R9, R121.reuse, UR7, R4 ;  /* 0x0000000779097c24 */ /* 0x040fe2000f8e0204 */
[----:B------:R-:W-:Y:S01]  /*20f0*/  LOP3.LUT R139, R124, R3, R6, 0xfe, !PT ;  /* 0x000000037c8b7212 */ /* 0x000fe200078efe06 */
[----:B------:R-:W-:Y:S01]  /*2100*/  IMAD.WIDE.U32 R4, R121, UR6, R12 ;  /* 0x0000000679047c25 */ /* 0x000fe2000f8e000c */
[----:B------:R-:W-:Y:S01]  /*2110*/  ULOP3.LUT UR38, UR4, UR38, UR5, 0x96, !UPT ;  /* 0x0000002604267292 */ /* 0x000fe2000f8e9605 */
[----:B------:R-:W-:Y:S02]  /*2120*/  IADD3 R3, -R7, UR8, R0 ;  /* 0x0000000807037c10 */ /* 0x000fe4000fffe100 */
[----:B------:R-:W-:Y:S02]  /*2130*/  IMAD.IADD R5, R5, 0x1, R9 ;  /* 0x0000000105057824 */ /* 0x000fe400078e0209 */
[----:B------:R-:W-:Y:S02]  /*2140*/  IMAD.IADD R10, R10, 0x1, -R123 ;  /* 0x000000010a0a7824 */ /* 0x000fe400078e0a7b */
[----:B------:R-:W-:Y:S01]  /*2150*/  IMAD.MOV.U32 R0, RZ, RZ, -0x1 ;  /* 0xffffffffff007424 */ /* 0x000fe200078e00ff */
[----:B------:R-:W-:Y:S06]  /*2160*/  @P0 BRA `(.L_x_33) ;  /* 0x0000007000d80947 */ /* 0x000fec0003800000 */
[----:B------:R-:W0:Y:S01]  /*2170*/  LDC.64 R20, c[0x0][0x5c8] ;  /* 0x00017200ff147b82 */ /* 0x000e220000000a00 */
[----:B-----5:R-:W-:Y:S01]  /*2180*/  FSETP.NEU.AND P0, PT, R122, RZ, PT ;  /* 0x000000ff7a00720b */ /* 0x020fe20003f0d000 */
[----:B------:R-:W-:Y:S01]  /*2190*/  BSSY B0, `(.L_x_33) ;  /* 0x0000733000007945 */ /* 0x000fe20003800000 */
[----:B------:R-:W-:-:S04]  /*21a0*/  ISETP.GT.AND P1, PT, R3, RZ, PT ;  /* 0x000000ff0300720c */ /* 0x000fc80003f24270 */
[----:B------:R-:W-:Y:S01]  /*21b0*/  ISETP.GT.AND P2, PT, R10, RZ, P1 ;  /* 0x000000ff0a00720c */ /* 0x000fe20000f44270 */
[-C--:B0-----:R-:W-:Y:S02]  /*21c0*/  IMAD R6, R125, R20.reuse, RZ ;  /* 0x000000147d067224 */ /* 0x081fe400078e02ff */
[----:B------:R-:W-:-:S04]  /*21d0*/  IMAD.WIDE.U32 R132, R139, R20, R4 ;  /* 0x000000148b847225 */ /* 0x000fc800078e0004 */
[----:B------:R-:W-:-:S04]  /*21e0*/  IMAD R5, R139, R21, R6 ;  /* 0x000000158b057224 */ /* 0x000fc800078e0206 */
[----:B------:R-:W-:Y:S01]  /*21f0*/  IMAD.IADD R123, R133, 0x1, R5 ;  /* 0x00000001857b7824 */ /* 0x000fe200078e0205 */
[----:B------:R-:W-:Y:S06]  /*2200*/  @!P0 BRA `(.L_x_34) ;  /* 0x0000004c009c8947 */ /* 0x000fec0003800000 */
[----:B------:R-:W0:Y:S01]  /*2210*/  LDC.64 R136, c[0x0][0x5b8] ;  /* 0x00016e00ff887b82 */ /* 0x000e220000000a00 */
[----:B------:R-:W-:-:S07]  /*2220*/  ULDC.64 UR4, c[0x0][0x5c0] ;  /* 0x0001700000047ab9 */ /* 0x000fce0000000a00 */
[----:B------:R-:W1:Y:S08]  /*2230*/  LDC.64 R14, c[0x0][0x5b0] ;  /* 0x00016c00ff0e7b82 */ /* 0x000e700000000a00 */
[----:B------:R-:W2:Y:S01]  /*2240*/  LDC.64 R126, c[0x0][0x5a8] ;  /* 0x00016a00ff7e7b82 */ /* 0x000ea20000000a00 */
[-C--:B0-----:R-:W-:Y:S02]  /*2250*/  IMAD R4, R11, R136.reuse, RZ ;  /* 0x000000880b047224 */ /* 0x081fe400078e02ff */
[----:B------:R-:W-:-:S04]  /*2260*/  IMAD.WIDE.U32 R134, R121, R136, R12 ;  /* 0x0000008879867225 */ /* 0x000fc800078e000c */
[----:B------:R-:W-:Y:S02]  /*2270*/  IMAD R129, R121, R137, R4 ;  /* 0x0000008979817224 */ /* 0x000fe400078e0204 */
[-C--:B-1----:R-:W-:Y:S02]  /*2280*/  IMAD R124, R125, R14.reuse, RZ ;  /* 0x0000000e7d7c7224 */ /* 0x082fe400078e02ff */
[----:B------:R-:W-:Y:S02]  /*2290*/  IMAD.IADD R9, R135, 0x1, R129 ;  /* 0x0000000187097824 */ /* 0x000fe400078e0281 */
[----:B------:R-:W-:Y:S02]  /*22a0*/  IMAD.MOV.U32 R8, RZ, RZ, R134 ;  /* 0x000000ffff087224 */ /* 0x000fe400078e0086 */
[C---:B------:R-:W-:Y:S02]  /*22b0*/  IMAD R133, R139.reuse, R15, R124 ;  /* 0x0000000f8b857224 */ /* 0x040fe400078e027c */
[----:B------:R-:W-:-:S04]  /*22c0*/  IMAD.WIDE.U32 R4, R139, R14, R8 ;  /* 0x0000000e8b047225 */ /* 0x000fc800078e0008 */
[----:B------:R-:W-:Y:S01]  /*22d0*/  IMAD.IADD R5, R5, 0x1, R133 ;  /* 0x0000000105057824 */ /* 0x000fe200078e0285 */
[----:B--2---:R-:W-:-:S04]  /*22e0*/  LEA R6, P0, R4, R126, 0x1 ;  /* 0x0000007e04067211 */ /* 0x004fc800078008ff */
[----:B------:R-:W-:-:S05]  /*22f0*/  LEA.HI.X R7, R4, R127, R5, 0x1, P0 ;  /* 0x0000007f04077211 */ /* 0x000fca00000f0c05 */
[----:B------:R-:W2:Y:S01]  /*2300*/  @P2 LDG.E.LTC128B.U16 R11, desc[UR36][R6.64] ;  /* 0x00000024060b2981 */ /* 0x000ea2000c1e1520 */
[----:B------:R-:W-:Y:S01]  /*2310*/  IMAD.WIDE.U32 R124, R139, R14, R12 ;  /* 0x0000000e8b7c7225 */ /* 0x000fe200078e000c */
[----:B------:R-:W-:Y:S01]  /*2320*/  LEA R4, P0, R132, UR4, 0x1 ;  /* 0x0000000484047c11 */ /* 0x000fe2000f8008ff */
[----:B------:R-:W-:Y:S01]  /*2330*/  BSSY B1, `(.L_x_35) ;  /* 0x0000012000017945 */ /* 0x000fe20003800000 */
[----:B------:R-:W-:Y:S01]  /*2340*/  ISETP.GT.AND P3, PT, R10, 0x1, P1 ;  /* 0x000000010a00780c */ /* 0x000fe20000f64270 */
[----:B------:R-:W-:Y:S02]  /*2350*/  IMAD.IADD R125, R133, 0x1, R125 ;  /* 0x00000001857d7824 */ /* 0x000fe400078e027d */
[----:B------:R-:W-:-:S04]  /*2360*/  IMAD.WIDE.U32 R130, R121, R136, R124 ;  /* 0x0000008879827225 */ /* 0x000fc800078e007c */
[----:B--2---:R-:W-:-:S04]  /*2370*/  IMAD.U32 R5, R11, 0x10000, RZ ;  /* 0x000100000b057824 */ /* 0x004fc800078e00ff */
[----:B------:R-:W-:-:S04]  /*2380*/  FMUL R5, R5, R122 ;  /* 0x0000007a05057220 */ /* 0x000fc80000400000 */
[----:B------:R-:W-:Y:S01]  /*2390*/  FFMA R5, R88, R120, R5 ;  /* 0x0000007858057223 */ /* 0x000fe20000000005 */
[----:B------:R-:W-:Y:S01]  /*23a0*/  IMAD.IADD R88, R129, 0x1, R131 ;  /* 0x0000000181587824 */ /* 0x000fe200078e0283 */
[----:B------:R-:W-:-:S03]  /*23b0*/  SHF.L.U64.HI R131, R14, 0x3, R15 ;  /* 0x000000030e837819 */ /* 0x000fc6000001020f */
[----:B------:R-:W-:Y:S02]  /*23c0*/  F2FP.BF16.F32.PACK_AB R125, RZ, R5 ;  /* 0x00000005ff7d723e */ /* 0x000fe400000010ff */
[--C-:B------:R-:W-:Y:S02]  /*23d0*/  LEA.HI.X R5, R132, UR5, R123.reuse, 0x1, P0 ;  /* 0x0000000584057c11 */ /* 0x100fe400080f0c7b */
[----:B------:R-:W-:Y:S02]  /*23e0*/  PRMT R123, R125, 0x7610, R123 ;  /* 0x000076107d7b7816 */ /* 0x000fe4000000007b */
[----:B------:R-:W-:-:S03]  /*23f0*/  LEA R124, P0, R130, R126, 0x1 ;  /* 0x0000007e827c7211 */ /* 0x000fc600078008ff */
[----:B------:R0:W-:Y:S01]  /*2400*/  @P2 STG.E.U16 desc[UR36][R4.64], R123 ;  /* 0x0000007b04002986 */ /* 0x0001e2000c101524 */
[----:B------:R-:W-:Y:S01]  /*2410*/  LEA.HI.X R125, R130, R127, R88, 0x1, P0 ;  /* 0x0000007f827d7211 */ /* 0x000fe200000f0c58 */
[----:B------:R-:W-:Y:S01]  /*2420*/  IMAD.SHL.U32 R130, R14, 0x8, RZ ;  /* 0x000000080e827824 */ /* 0x000fe200078e00ff */
[----:B------:R-:W-:Y:S07]  /*2430*/  @!P3 BRA `(.L_x_36) ;  /* 0x000000000004b947 */ /* 0x000fee0003800000 */
[----:B------:R1:W5:Y:S02]  /*2440*/  LDG.E.LTC128B.U16 R11, desc[UR36][R124.64+0x2] ;  /* 0x000002247c0b7981 */ /* 0x000364000c1e1520 */
.L_x_36:
[----:B------:R-:W-:Y:S05]  /*2450*/  BSYNC B1 ;  /* 0x0000000000017941 */ /* 0x000fea0003800000 */
.L_x_35:
[----:B0----5:R-:W-:Y:S01]  /*2460*/  IMAD.U32 R123, R11, 0x10000, RZ ;  /* 0x000100000b7b7824 */ /* 0x021fe200078e00ff */
[----:B------:R-:W-:Y:S01]  /*2470*/  ISETP.GT.AND P0, PT, R3, 0x8, PT ;  /* 0x000000080300780c */ /* 0x000fe20003f04270 */
[----:B------:R-:W-:-:S04]  /*2480*/  IMAD.WIDE.U32 R130, R139, R14, R130 ;  /* 0x0000000e8b827225 */ /* 0x000fc800078e0082 */
[----:B------:R-:W-:Y:S01]  /*2490*/  FMUL R8, R123, R122 ;  /* 0x0000007a7b087220 */ /* 0x000fe20000400000 */
[----:B------:R-:W-:Y:S01]  /*24a0*/  ISETP.GT.AND P2, PT, R10, RZ, P0 ;  /* 0x000000ff0a00720c */ /* 0x000fe20000744270 */
[----:B------:R-:W-:Y:S01]  /*24b0*/  IMAD.IADD R133, R133, 0x1, R131 ;  /* 0x0000000185857824 */ /* 0x000fe200078e0283 */
[----:B------:R-:W-:Y:S01]  /*24c0*/  IADD3 R134, P4, R134, R130, RZ ;  /* 0x0000008286867210 */ /* 0x000fe20007f9e0ff */
[----:B------:R-:W-:Y:S01]  /*24d0*/  FFMA R89, R89, R120, R8 ;  /* 0x0000007859597223 */ /* 0x000fe20000000008 */
[----:B------:R-:W-:-:S03]  /*24e0*/  PRMT R123, R11, 0x7610, R123 ;  /* 0x000076100b7b7816 */ /* 0x000fc6000000007b */
[----:B------:R-:W-:Y:S01]  /*24f0*/  IMAD.X R9, R133, 0x1, R9, P4 ;  /* 0x0000000185097824 */ /* 0x000fe200020e0609 */
[----:B------:R-:W-:Y:S02]  /*2500*/  F2FP.BF16.F32.PACK_AB R89, RZ, R89 ;  /* 0x00000059ff59723e */ /* 0x000fe400000010ff */
[C---:B------:R-:W-:Y:S02]  /*2510*/  LEA R8, P4, R134.reuse, R126, 0x1 ;  /* 0x0000007e86087211 */ /* 0x040fe400078808ff */
[----:B------:R-:W-:Y:S02]  /*2520*/  PRMT R88, R89, 0x7610, R88 ;  /* 0x0000761059587816 */ /* 0x000fe40000000058 */
[----:B------:R-:W-:-:S03]  /*2530*/  LEA.HI.X R9, R134, R127, R9, 0x1, P4 ;  /* 0x0000007f86097211 */ /* 0x000fc600020f0c09 */
[----:B------:R0:W-:Y:S04]  /*2540*/  @P3 STG.E.U16 desc[UR36][R4.64+0x2], R88 ;  /* 0x0000025804003986 */ /* 0x0001e8000c101524 */
[----:B------:R-:W2:Y:S01]  /*2550*/  @P2 LDG.E.LTC128B.U16 R123, desc[UR36][R8.64] ;  /* 0x00000024087b2981 */ /* 0x000ea2000c1e1520 */
[----:B------:R-:W-:Y:S01]  /*2560*/  IADD3 R130, P3, R12, R130, RZ ;  /* 0x000000820c827210 */ /* 0x000fe20007f7e0ff */
[----:B------:R-:W-:Y:S01]  /*2570*/  BSSY B1, `(.L_x_37) ;  /* 0x0000011000017945 */ /* 0x000fe20003800000 */
[----:B------:R-:W-:-:S03]  /*2580*/  LEA R12, P4, R20, R4, 0x4 ;  /* 0x00000004140c7211 */ /* 0x000fc600078820ff */
[----:B------:R-:W-:Y:S01]  /*2590*/  IMAD.X R131, R13, 0x1, R133, P3 ;  /* 0x000000010d837824 */ /* 0x000fe200018e0685 */
[----:B------:R-:W-:Y:S02]  /*25a0*/  SHF.L.U64.HI R13, R20, 0x4, R21 ;  /* 0x00000004140d7819 */ /* 0x000fe40000010215 */
[----:B------:R-:W-:Y:S01]  /*25b0*/  ISETP.GT.AND P3, PT, R10, 0x1, P0 ;  /* 0x000000010a00780c */ /* 0x000fe20000764270 */
[----:B------:R-:W-:-:S04]  /*25c0*/  IMAD.WIDE.U32 R130, R121, R136, R130 ;  /* 0x0000008879827225 */ /* 0x000fc800078e0082 */
[----:B------:R-:W-:Y:S01]  /*25d0*/  IMAD.X R13, R13, 0x1, R5, P4 ;  /* 0x000000010d0d7824 */ /* 0x000fe200020e0605 */
[----:B0-----:R-:W-:Y:S01]  /*25e0*/  LEA R88, P5, R130, R126, 0x1 ;  /* 0x0000007e82587211 */ /* 0x001fe200078a08ff */
[----:B------:R-:W-:-:S05]  /*25f0*/  IMAD.IADD R89, R129, 0x1, R131 ;  /* 0x0000000181597824 */ /* 0x000fca00078e0283 */
[----:B------:R-:W-:Y:S01]  /*2600*/  LEA.HI.X R89, R130, R127, R89, 0x1, P5 ;  /* 0x0000007f82597211 */ /* 0x000fe200028f0c59 */
[----:B--2---:R-:W-:-:S04]  /*2610*/  IMAD.U32 R11, R123, 0x10000, RZ ;  /* 0x000100007b0b7824 */ /* 0x004fc800078e00ff */
[----:B------:R-:W-:-:S04]  /*2620*/  FMUL R11, R11, R122 ;  /* 0x0000007a0b0b7220 */ /* 0x000fc80000400000 */
[----:B------:R-:W-:-:S05]  /*2630*/  FFMA R11, R90, R120, R11 ;  /* 0x000000785a0b7223 */ /* 0x000fca000000000b */
[----:B------:R-:W-:-:S05]  /*2640*/  F2FP.BF16.F32.PACK_AB R11, RZ, R11 ;  /* 0x0000000bff0b723e */ /* 0x000fca00000010ff */
[----:B------:R0:W-:Y:S01]  /*2650*/  @P2 STG.E.U16 desc[UR36][R12.64], R11 ;  /* 0x0000000b0c002986 */ /* 0x0001e2000c101524 */
[----:B------:R-:W-:Y:S05]  /*2660*/  @!P3 BRA `(.L_x_38) ;  /* 0x000000000004b947 */ /* 0x000fea0003800000 */
[----:B------:R2:W5:Y:S02]  /*2670*/  LDG.E.LTC128B.U16 R123, desc[UR36][R88.64+0x2] ;  /* 0x00000224587b7981 */ /* 0x000564000c1e1520 */
.L_x_38:
[----:B------:R-:W-:Y:S05]  /*2680*/  BSYNC B1 ;  /* 0x0000000000017941 */ /* 0x000fea0003800000 */
.L_x_37:
[----:B0----5:R-:W-:Y:S01]  /*2690*/  IMAD.U32 R11, R123, 0x10000, RZ ;  /* 0x000100007b0b7824 */ /* 0x021fe200078e00ff */
[----:B------:R-:W-:Y:S01]  /*26a0*/  ISETP.GT.AND P2, PT, R10, 0x8, P1 ;  /* 0x000000080a00780c */ /* 0x000fe20000f44270 */
[----:B------:R-:W-:Y:S02]  /*26b0*/  BSSY B1, `(.L_x_39) ;  /* 0x0000007000017945 */ /* 0x000fe40003800000 */
[----:B------:R-:W-:-:S04]  /*26c0*/  FMUL R90, R11, R122 ;  /* 0x0000007a0b5a7220 */ /* 0x000fc80000400000 */
[----:B------:R-:W-:-:S05]  /*26d0*/  FFMA R90, R91, R120, R90 ;  /* 0x000000785b5a7223 */ /* 0x000fca000000005a */
[----:B------:R-:W-:-:S05]  /*26e0*/  F2FP.BF16.F32.PACK_AB R90, RZ, R90 ;  /* 0x0000005aff5a723e */ /* 0x000fca00000010ff */
[----:B------:R0:W-:Y:S01]  /*26f0*/  @P3 STG.E.U16 desc[UR36][R12.64+0x2], R90 ;  /* 0x0000025a0c003986 */ /* 0x0001e2000c101524 */
[----:B------:R-:W-:Y:S05]  /*2700*/  @!P2 BRA `(.L_x_40) ;  /* 0x000000000004a947 */ /* 0x000fea0003800000 */
[----:B------:R3:W5:Y:S02]  /*2710*/  LDG.E.LTC128B.U16 R123, desc[UR36][R124.64+0x10] ;  /* 0x000010247c7b7981 */ /* 0x000764000c1e1520 */
.L_x_40:
[----:B------:R-:W-:Y:S05]  /*2720*/  BSYNC B1 ;  /* 0x0000000000017941 */ /* 0x000fea0003800000 */
.L_x_39:
[----:B-----5:R-:W-:Y:S01]  /*2730*/  IMAD.U32 R11, R123, 0x10000, RZ ;  /* 0x000100007b0b7824 */ /* 0x020fe200078e00ff */
        /* <DEDUP_REMOVED lines=8> */
.L_x_42:
[----:B------:R-:W-:Y:S05]  /*27c0*/  BSYNC B1 ;  /* 0x0000000000017941 */ /* 0x000fea0003800000 */
.L_x_41:
[----:B----45:R-:W-:Y:S01]  /*27d0*/  IMAD.U32 R11, R123, 0x10000, RZ ;  /* 0x000100007b0b7824 */ /* 0x030fe200078e00ff */
[----:B------:R-:W-:Y:S01]  /*27e0*/  ISETP.GT.AND P2, PT, R10, 0x8, P0 ;  /* 0x000000080a00780c */ /* 0x000fe20000744270 */
[----:B------:R-:W-:Y:S02]  /*27f0*/  BSSY B1, `(.L_x_43) ;  /* 0x0000007000017945 */ /* 0x000fe40003800000 */
[----:B0-----:R-:W-:-:S04]  /*2800*/  FMUL R90, R11, R122 ;  /* 0x0000007a0b5a7220 */ /* 0x001fc80000400000 */
[----:B------:R-:W-:-:S05]  /*2810*/  FFMA R90, R93, R120, R90 ;  /* 0x000000785d5a7223 */ /* 0x000fca000000005a */
[----:B------:R-:W-:-:S05]  /*2820*/  F2FP.BF16.F32.PACK_AB R90, RZ, R90 ;  /* 0x0000005aff5a723e */ /* 0x000fca00000010ff */
[----:B------:R0:W-:Y:S01]  /*2830*/  @P3 STG.E.U16 desc[UR36][R4.64+0x12], R90 ;  /* 0x0000125a04003986 */ /* 0x0001e2000c101524 */
[----:B------:R-:W-:Y:S05]  /*2840*/  @!P2 BRA `(.L_x_44) ;  /* 0x000000000004a947 */ /* 0x000fea0003800000 */
[----:B------:R4:W5:Y:S02]  /*2850*/  LDG.E.LTC128B.U16 R123, desc[UR36][R88.64+0x10] ;  /* 0x00001024587b7981 */ /* 0x000964000c1e1520 */
.L_x_44:
[----:B------:R-:W-:Y:S05]  /*2860*/  BSYNC B1 ;  /* 0x0000000000017941 */ /* 0x000fea0003800000 */
.L_x_43:
        /* <DEDUP_REMOVED lines=9> */
.L_x_46:
[----:B------:R-:W-:Y:S05]  /*2900*/  BSYNC B1 ;  /* 0x0000000000017941 */ /* 0x000fea0003800000 */
.L_x_45:
        /* <DEDUP_REMOVED lines=9> */
.L_x_48:
[----:B------:R-:W-:Y:S05]  /*29a0*/  BSYNC B1 ;  /* 0x0000000000017941 */ /* 0x000fea0003800000 */
.L_x_47:
        /* <DEDUP_REMOVED lines=9> */
.L_x_50:
[----:B------:R-:W-:Y:S05]  /*2a40*/  BSYNC B1 ;  /* 0x0000000000017941 */ /* 0x000fea0003800000 */
.L_x_49:
        /* <DEDUP_REMOVED lines=9> */
.L_x_52:
[----:B------:R-:W-:Y:S05]  /*2ae0*/  BSYNC B1 ;  /* 0x0000000000017941 */ /* 0x000fea0003800000 */
.L_x_51:
        /* <DEDUP_REMOVED lines=9> */
.L_x_54:
[----:B------:R-:W-:Y:S05]  /*2b80*/  BSYNC B1 ;  /* 0x0000000000017941 */ /* 0x000fea0003800000 */
.L_x_53:
        /* <DEDUP_REMOVED lines=9> */
.L_x_56:
[----:B------:R-:W-:Y:S05]  /*2c20*/  BSYNC B1 ;  /* 0x0000000000017941 */ /* 0x000fea0003800000 */
.L_x_55:
        /* <DEDUP_REMOVED lines=9> */
.L_x_58:
[----:B------:R-:W-:Y:S05]  /*2cc0*/  BSYNC B1 ;  /* 0x0000000000017941 */ /* 0x000fea0003800000 */
.L_x_57:
        /* <DEDUP_REMOVED lines=9> */
.L_x_60:
[----:B------:R-:W-:Y:S05]  /*2d60*/  BSYNC B1 ;  /* 0x0000000000017941 */ /* 0x000fea0003800000 */
.L_x_59:
        /* <DEDUP_REMOVED lines=9> */
.L_x_62:
[----:B------:R-:W-:Y:S05]  /*2e00*/  BSYNC B1 ;  /* 0x0000000000017941 */ /* 0x000fea0003800000 */
.L_x_61:
        /* <DEDUP_REMOVED lines=9> */
.L_x_64:
[----:B------:R-:W-:Y:S05]  /*2ea0*/  BSYNC B1 ;  /* 0x0000000000017941 */ /* 0x000fea0003800000 */
.L_x_63:
        /* <DEDUP_REMOVED lines=9> */
.L_x_66:
[----:B------:R-:W-:Y:S05]  /*2f40*/  BSYNC B1 ;  /* 0x0000000000017941 */ /* 0x000fea0003800000 */
.L_x_65:
        /* <DEDUP_REMOVED lines=9> */
.L_x_68:
[----:B------:R-:W-:Y:S05]  /*2fe0*/  BSYNC B1 ;  /* 0x0000000000017941 */ /* 0x000fea0003800000 */
.L_x_67:
        /* <DEDUP_REMOVED lines=9> */
.L_x_70:
[----:B------:R-:W-:Y:S05]  /*3080*/  BSYNC B1 ;  /* 0x0000000000017941 */ /* 0x000fea0003800000 */
.L_x_69:
        /* <DEDUP_REMOVED lines=9> */
.L_x_72:
[----:B------:R-:W-:Y:S05]  /*3120*/  BSYNC B1 ;  /* 0x0000000000017941 */ /* 0x000fea0003800000 */
.L_x_71:
        /* <DEDUP_REMOVED lines=9> */
.L_x_74:
[----:B------:R-:W-:Y:S05]  /*31c0*/  BSYNC B1 ;  /* 0x0000000000017941 */ /* 0x000fea0003800000 */
.L_x_73:
        /* <DEDUP_REMOVED lines=9> */
.L_x_76:
[----:B------:R-:W-:Y:S05]  /*3260*/  BSYNC B1 ;  /* 0x0000000000017941 */ /* 0x000fea0003800000 */
.L_x_75:
        /* <DEDUP_REMOVED lines=9> */
.L_x_78:
[----:B------:R-:W-:Y:S05]  /*3300*/  BSYNC B1 ;  /* 0x0000000000017941 */ /* 0x000fea0003800000 */
.L_x_77:
        /* <DEDUP_REMOVED lines=9> */
.L_x_80:
[----:B------:R-:W-:Y:S05]  /*33a0*/  BSYNC B1 ;  /* 0x0000000000017941 */ /* 0x000fea0003800000 */
.L_x_79:
        /* <DEDUP_REMOVED lines=9> */
.L_x_82:
[----:B------:R-:W-:Y:S05]  /*3440*/  BSYNC B1 ;  /* 0x0000000000017941 */ /* 0x000fea0003800000 */
.L_x_81:
        /* <DEDUP_REMOVED lines=9> */
.L_x_84:
[----:B------:R-:W-:Y:S05]  /*34e0*/  BSYNC B1 ;  /* 0x0000000000017941 */ /* 0x000fea0003800000 */
.L_x_83:
        /* <DEDUP_REMOVED lines=9> */
.L_x_86:
[----:B------:R-:W-:Y:S05]  /*3580*/  BSYNC B1 ;  /* 0x0000000000017941 */ /* 0x000fea0003800000 */
.L_x_85:
        /* <DEDUP_REMOVED lines=9> */
.L_x_88:
[----:B------:R-:W-:Y:S05]  /*3620*/  BSYNC B1 ;  /* 0x0000000000017941 */ /* 0x000fea0003800000 */
.L_x_87:
        /* <DEDUP_REMOVED lines=9> */
.L_x_90:
[----:B------:R-:W-:Y:S05]  /*36c0*/  BSYNC B1 ;  /* 0x0000000000017941 */ /* 0x000fea0003800000 */
.L_x_89:
        /* <DEDUP_REMOVED lines=9> */
.L_x_92:
[----:B------:R-:W-:Y:S05]  /*3760*/  BSYNC B1 ;  /* 0x0000000000017941 */ /* 0x000fea0003800000 */
.L_x_91:
        /* <DEDUP_REMOVED lines=9> */
.L_x_94:
[----:B------:R-:W-:Y:S05]  /*3800*/  BSYNC B1 ;  /* 0x0000000000017941 */ /* 0x000fea0003800000 */
.L_x_93:
[----:B0----5:R-:W-:Y:S01]  /*3810*/  IMAD.U32 R11, R123, 0x10000, RZ ;  /* 0x000100007b0b7824 */ /* 0x021fe200078e00ff */
[----:B------:R-:W-:Y:S02]  /*3820*/  ISETP.GT.AND P0, PT, R3, 0x80, PT ;  /* 0x000000800300780c */ /* 0x000fe40003f04270 */
[C---:B------:R-:W-:Y:S01]  /*3830*/  SHF.L.U64.HI R91, R14.reuse, 0x8, R15 ;  /* 0x000000080e5b7819 */ /* 0x040fe2000001020f */
[----:B--2-4-:R-:W-:Y:S01]  /*3840*/  FMUL R88, R11, R122 ;  /* 0x0000007a0b587220 */ /* 0x014fe20000400000 */
[----:B------:R-:W-:Y:S01]  /*3850*/  IMAD.SHL.U32 R11, R14, 0x100, RZ ;  /* 0x000001000e0b7824 */ /* 0x000fe200078e00ff */
[----:B------:R-:W-:Y:S02]  /*3860*/  ISETP.GT.AND P3, PT, R10, RZ, P0 ;  /* 0x000000ff0a00720c */ /* 0x000fe40000764270 */
[----:B------:R-:W-:Y:S02]  /*3870*/  FFMA R88, R119, R120, R88 ;  /* 0x0000007877587223 */ /* 0x000fe40000000058 */
[----:B------:R-:W-:-:S03]  /*3880*/  IADD3 R14, P2, R11, R6, RZ ;  /* 0x000000060b0e7210 */ /* 0x000fc60007f5e0ff */
[----:B------:R-:W-:Y:S02]  /*3890*/  F2FP.BF16.F32.PACK_AB R88, RZ, R88 ;  /* 0x00000058ff58723e */ /* 0x000fe400000010ff */
[----:B------:R-:W-:Y:S02]  /*38a0*/  IMAD.X R15, R91, 0x1, R7, P2 ;  /* 0x000000015b0f7824 */ /* 0x000fe400010e0607 */
[----:B------:R-:W-:-:S05]  /*38b0*/  PRMT R90, R88, 0x7610, R90 ;  /* 0x00007610585a7816 */ /* 0x000fca000000005a */
[----:B------:R0:W-:Y:S04]  /*38c0*/  @P1 STG.E.U16 desc[UR36][R12.64+0x72], R90 ;  /* 0x0000725a0c001986 */ /* 0x0001e8000c101524 */
[----:B------:R-:W2:Y:S01]  /*38d0*/  @P3 LDG.E.LTC128B.U16 R123, desc[UR36][R14.64] ;  /* 0x000000240e7b3981 */ /* 0x000ea2000c1e1520 */
[----:B------:R-:W-:Y:S01]  /*38e0*/  IMAD.SHL.U32 R93, R20, 0x100, RZ ;  /* 0x00000100145d7824 */ /* 0x000fe200078e00ff */
[----:B------:R-:W-:Y:S02]  /*38f0*/  LOP3.LUT R95, R11, 0x2, RZ, 0xfc, !PT ;  /* 0x000000020b5f7812 */ /* 0x000fe400078efcff */
[----:B------:R-:W-:Y:S02]  /*3900*/  ISETP.GT.AND P2, PT, R10, 0x1, P0 ;  /* 0x000000010a00780c */ /* 0x000fe40000744270 */
[----:B------:R-:W-:-:S02]  /*3910*/  SHF.L.U64.HI R97, R20, 0x8, R21 ;  /* 0x0000000814617819 */ /* 0x000fc40000010215 */
[----:B------:R-:W-:Y:S02]  /*3920*/  IADD3 R20, P1, R93, R4, RZ ;  /* 0x000000045d147210 */ /* 0x000fe40007f3e0ff */
[----:B------:R-:W-:-:S03]  /*3930*/  IADD3 R88, P4, R95, R6, RZ ;  /* 0x000000065f587210 */ /* 0x000fc60007f9e0ff */
[----:B------:R-:W-:Y:S02]  /*3940*/  IMAD.X R21, R97, 0x1, R5, P1 ;  /* 0x0000000161157824 */ /* 0x000fe400008e0605 */
[----:B--2---:R-:W-:-:S04]  /*3950*/  IMAD.U32 R89, R123, 0x10000, RZ ;  /* 0x000100007b597824 */ /* 0x004fc800078e00ff */
[----:B------:R-:W-:-:S04]  /*3960*/  FMUL R89, R89, R122 ;  /* 0x0000007a59597220 */ /* 0x000fc80000400000 */
[----:B------:R-:W-:-:S05]  /*3970*/  FFMA R89, R56, R120, R89 ;  /* 0x0000007838597223 */ /* 0x000fca0000000059 */
[----:B------:R-:W-:Y:S01]  /*3980*/  F2FP.BF16.F32.PACK_AB R56, RZ, R89 ;  /* 0x00000059ff38723e */ /* 0x000fe200000010ff */
[----:B------:R-:W-:-:S03]  /*3990*/  IMAD.X R89, R91, 0x1, R7, P4 ;  /* 0x000000015b597824 */ /* 0x000fc600020e0607 */
[----:B0-----:R-:W-:-:S05]  /*39a0*/  PRMT R90, R56, 0x7610, R90 ;  /* 0x00007610385a7816 */ /* 0x001fca000000005a */
[----:B------:R0:W-:Y:S04]  /*39b0*/  @P3 STG.E.U16 desc[UR36][R20.64], R90 ;  /* 0x0000005a14003986 */ /* 0x0001e8000c101524 */
[----:B------:R-:W2:Y:S01]  /*39c0*/  @P2 LDG.E.LTC128B.U16 R123, desc[UR36][R88.64] ;  /* 0x00000024587b2981 */ /* 0x000ea2000c1e1520 */
[----:B------:R-:W-:Y:S01]  /*39d0*/  ISETP.GT.AND P1, PT, R3, 0x88, PT ;  /* 0x000000880300780c */ /* 0x000fe20003f24270 */
[----:B------:R-:W-:Y:S03]  /*39e0*/  BSSY B1, `(.L_x_95) ;  /* 0x000000f000017945 */ /* 0x000fe60003800000 */
[----:B------:R-:W-:Y:S01]  /*39f0*/  ISETP.GT.AND P3, PT, R10, RZ, P1 ;  /* 0x000000ff0a00720c */ /* 0x000fe20000f64270 */
[----:B--2---:R-:W-:-:S04]  /*3a00*/  IMAD.U32 R99, R123, 0x10000, RZ ;  /* 0x000100007b637824 */ /* 0x004fc800078e00ff */
[----:B------:R-:W-:Y:S01]  /*3a10*/  FMUL R56, R99, R122 ;  /* 0x0000007a63387220 */ /* 0x000fe20000400000 */
[----:B------:R-:W-:-:S03]  /*3a20*/  LOP3.LUT R99, R93, 0x2, RZ, 0xfc, !PT ;  /* 0x000000025d637812 */ /* 0x000fc600078efcff */
[----:B------:R-:W-:Y:S01]  /*3a30*/  FFMA R56, R57, R120, R56 ;  /* 0x0000007839387223 */ /* 0x000fe20000000038 */
[----:B------:R-:W-:-:S04]  /*3a40*/  IADD3 R100, P4, R99, R4, RZ ;  /* 0x0000000463647210 */ /* 0x000fc80007f9e0ff */
[----:B------:R-:W-:Y:S01]  /*3a50*/  F2FP.BF16.F32.PACK_AB R57, RZ, R56 ;  /* 0x00000038ff39723e */ /* 0x000fe200000010ff */
[----:B------:R-:W-:Y:S01]  /*3a60*/  IMAD.X R101, R97, 0x1, R5, P4 ;  /* 0x0000000161657824 */ /* 0x000fe200020e0605 */
[----:B------:R-:W-:Y:S02]  /*3a70*/  IADD3 R56, P4, R11, R8, RZ ;  /* 0x000000080b387210 */ /* 0x000fe40007f9e0ff */
[----:B------:R-:W-:-:S03]  /*3a80*/  PRMT R88, R57, 0x7610, R88 ;  /* 0x0000761039587816 */ /* 0x000fc60000000058 */
[----:B------:R-:W-:Y:S02]  /*3a90*/  IMAD.X R57, R91, 0x1, R9, P4 ;  /* 0x000000015b397824 */ /* 0x000fe400020e0609 */
[----:B------:R0:W-:Y:S01]  /*3aa0*/  @P2 STG.E.U16 desc[UR36][R100.64], R88 ;  /* 0x0000005864002986 */ /* 0x0001e2000c101524 */
[----:B------:R-:W-:Y:S05]  /*3ab0*/  @!P3 BRA `(.L_x_96) ;  /* 0x000000000004b947 */ /* 0x000fea0003800000 */
[----:B------:R2:W5:Y:S02]  /*3ac0*/  LDG.E.LTC128B.U16 R123, desc[UR36][R56.64] ;  /* 0x00000024387b7981 */ /* 0x000564000c1e1520 */
.L_x_96:
[----:B------:R-:W-:Y:S05]  /*3ad0*/  BSYNC B1 ;  /* 0x0000000000017941 */ /* 0x000fea0003800000 */
.L_x_95:
[----:B-----5:R-:W-:Y:S01]  /*3ae0*/  IMAD.U32 R89, R123, 0x10000, RZ ;  /* 0x000100007b597824 */ /* 0x020fe200078e00ff */
[----:B0-----:R-:W-:Y:S01]  /*3af0*/  IADD3 R88, P4, R93, R12, RZ ;  /* 0x0000000c5d587210 */ /* 0x001fe20007f9e0ff */
[----:B------:R-:W-:Y:S01]  /*3b00*/  BSSY B1, `(.L_x_97) ;  /* 0x000000c000017945 */ /* 0x000fe20003800000 */
[----:B------:R-:W-:Y:S01]  /*3b10*/  ISETP.GT.AND P2, PT, R10, 0x1, P1 ;  /* 0x000000010a00780c */ /* 0x000fe20000f44270 */
[----:B------:R-:W-:Y:S01]  /*3b20*/  FMUL R89, R89, R122 ;  /* 0x0000007a59597220 */ /* 0x000fe20000400000 */
[----:B------:R-:W-:-:S03]  /*3b30*/  PRMT R100, R123, 0x7610, R100 ;  /* 0x000076107b647816 */ /* 0x000fc60000000064 */
[----:B------:R-:W-:-:S05]  /*3b40*/  FFMA R89, R58, R120, R89 ;  /* 0x000000783a597223 */ /* 0x000fca0000000059 */
[----:B------:R-:W-:Y:S01]  /*3b50*/  F2FP.BF16.F32.PACK_AB R58, RZ, R89 ;  /* 0x00000059ff3a723e */ /* 0x000fe200000010ff */
[----:B------:R-:W-:-:S05]  /*3b60*/  IMAD.X R89, R97, 0x1, R13, P4 ;  /* 0x0000000161597824 */ /* 0x000fca00020e060d */
[----:B------:R0:W-:Y:S01]  /*3b70*/  @P3 STG.E.U16 desc[UR36][R88.64], R58 ;  /* 0x0000003a58003986 */ /* 0x0001e2000c101524 */
[----:B------:R-:W-:Y:S05]  /*3b80*/  @!P2 BRA `(.L_x_98) ;  /* 0x00000000000ca947 */ /* 0x000fea0003800000 */
[----:B------:R-:W-:-:S05]  /*3b90*/  IADD3 R100, P3, R95, R8, RZ ;  /* 0x000000085f647210 */ /* 0x000fca0007f7e0ff */
[----:B------:R-:W-:-:S05]  /*3ba0*/  IMAD.X R101, R91, 0x1, R9, P3 ;  /* 0x000000015b657824 */ /* 0x000fca00018e0609 */
[----:B------:R4:W5:Y:S03]  /*3bb0*/  LDG.E.LTC128B.U16 R100, desc[UR36][R100.64] ;  /* 0x0000002464647981 */ /* 0x000966000c1e1520 */
.L_x_98:
[----:B------:R-:W-:Y:S05]  /*3bc0*/  BSYNC B1 ;  /* 0x0000000000017941 */ /* 0x000fea0003800000 */
.L_x_97:
[----:B----45:R-:W-:Y:S01]  /*3bd0*/  IMAD.U32 R101, R100, 0x10000, RZ ;  /* 0x0001000064657824 */ /* 0x030fe200078e00ff */
[----:B------:R-:W-:Y:S02]  /*3be0*/  ISETP.GT.AND P3, PT, R10, 0x8, P0 ;  /* 0x000000080a00780c */ /* 0x000fe40000764270 */
[----:B------:R-:W-:Y:S01]  /*3bf0*/  IADD3 R104, P4, R99, R12, RZ ;  /* 0x0000000c63687210 */ /* 0x000fe20007f9e0ff */
[----:B0-----:R-:W-:Y:S01]  /*3c00*/  FMUL R58, R101, R122 ;  /* 0x0000007a653a7220 */ /* 0x001fe20000400000 */
[----:B------:R-:W-:-:S03]  /*3c10*/  LOP3.LUT R101, R11, 0x10, RZ, 0xfc, !PT ;  /* 0x000000100b657812 */ /* 0x000fc600078efcff */
[----:B------:R-:W-:Y:S01]  /*3c20*/  FFMA R58, R59, R120, R58 ;  /* 0x000000783b3a7223 */ /* 0x000fe2000000003a */
[----:B------:R-:W-:Y:S01]  /*3c30*/  IADD3 R106, P5, R101, R6, RZ ;  /* 0x00000006656a7210 */ /* 0x000fe20007fbe0ff */
[----:B------:R-:W-:-:S03]  /*3c40*/  IMAD.X R105, R97, 0x1, R13, P4 ;  /* 0x0000000161697824 */ /* 0x000fc600020e060d */
[----:B------:R-:W-:Y:S01]  /*3c50*/  F2FP.BF16.F32.PACK_AB R58, RZ, R58 ;  /* 0x0000003aff3a723e */ /* 0x000fe200000010ff */
[----:B------:R-:W-:-:S04]  /*3c60*/  IMAD.X R107, R91, 0x1, R7, P5 ;  /* 0x000000015b6b7824 */ /* 0x000fc800028e0607 */
[----:B------:R0:W-:Y:S04]  /*3c70*/  @P2 STG.E.U16 desc[UR36][R104.64], R58 ;  /* 0x0000003a68002986 */ /* 0x0001e8000c101524 */
[----:B------:R-:W4:Y:S01]  /*3c80*/  @P3 LDG.E.LTC128B.U16 R100, desc[UR36][R106.64] ;  /* 0x000000246a643981 */ /* 0x000f22000c1e1520 */
[----:B------:R-:W-:Y:S02]  /*3c90*/  LOP3.LUT R103, R93, 0x10, RZ, 0xfc, !PT ;  /* 0x000000105d677812 */ /* 0x000fe400078efcff */
[----:B------:R-:W-:Y:S02]  /*3ca0*/  ISETP.GT.AND P2, PT, R10, 0x9, P0 ;  /* 0x000000090a00780c */ /* 0x000fe40000744270 */
[----:B------:R-:W-:-:S05]  /*3cb0*/  IADD3 R108, P4, R103, R4, RZ ;  /* 0x00000004676c7210 */ /* 0x000fca0007f9e0ff */
[----:B------:R-:W-:Y:S02]  /*3cc0*/  IMAD.X R109, R97, 0x1, R5, P4 ;  /* 0x00000001616d7824 */ /* 0x000fe400020e0605 */
[----:B----4-:R-:W-:-:S04]  /*3cd0*/  IMAD.U32 R59, R100, 0x10000, RZ ;  /* 0x00010000643b7824 */ /* 0x010fc800078e00ff */
[----:B------:R-:W-:-:S04]  /*3ce0*/  FMUL R59, R59, R122 ;  /* 0x0000007a3b3b7220 */ /* 0x000fc80000400000 */
[----:B------:R-:W-:Y:S01]  /*3cf0*/  FFMA R60, R60, R120, R59 ;  /* 0x000000783c3c7223 */ /* 0x000fe2000000003b */
[----:B------:R-:W-:-:S04]  /*3d00*/  LOP3.LUT R59, R11, 0x12, RZ, 0xfc, !PT ;  /* 0x000000120b3b7812 */ /* 0x000fc800078efcff */
[----:B------:R-:W-:Y:S02]  /*3d10*/  IADD3 R110, P5, R59, R6, RZ ;  /* 0x000000063b6e7210 */ /* 0x000fe40007fbe0ff */
[----:B------:R-:W-:-:S03]  /*3d20*/  F2FP.BF16.F32.PACK_AB R60, RZ, R60 ;  /* 0x0000003cff3c723e */ /* 0x000fc600000010ff */
[----:B------:R-:W-:Y:S01]  /*3d30*/  IMAD.X R111, R91, 0x1, R7, P5 ;  /* 0x000000015b6f7824 */ /* 0x000fe200028e0607 */
[----:B------:R-:W-:-:S05]  /*3d40*/  PRMT R90, R60, 0x7610, R90 ;  /* 0x000076103c5a7816 */ /* 0x000fca000000005a */
[----:B------:R4:W-:Y:S04]  /*3d50*/  @P3 STG.E.U16 desc[UR36][R108.64], R90 ;  /* 0x0000005a6c003986 */ /* 0x0009e8000c101524 */
[----:B------:R-:W0:Y:S01]  /*3d60*/  @P2 LDG.E.LTC128B.U16 R100, desc[UR36][R110.64] ;  /* 0x000000246e642981 */ /* 0x000e22000c1e1520 */
[----:B------:R-:W-:Y:S01]  /*3d70*/  ISETP.GT.AND P3, PT, R10, 0x8, P1 ;  /* 0x000000080a00780c */ /* 0x000fe20000f64270 */
[----:B------:R-:W-:Y:S01]  /*3d80*/  BSSY B1, `(.L_x_99) ;  /* 0x000000d000017945 */ /* 0x000fe20003800000 */
[----:B0-----:R-:W-:-:S04]  /*3d90*/  IMAD.U32 R105, R100, 0x10000, RZ ;  /* 0x0001000064697824 */ /* 0x001fc800078e00ff */
[----:B------:R-:W-:Y:S01]  /*3da0*/  FMUL R58, R105, R122 ;  /* 0x0000007a693a7220 */ /* 0x000fe20000400000 */
[----:B------:R-:W-:-:S03]  /*3db0*/  LOP3.LUT R105, R93, 0x12, RZ, 0xfc, !PT ;  /* 0x000000125d697812 */ /* 0x000fc600078efcff */
[----:B------:R-:W-:Y:S01]  /*3dc0*/  FFMA R58, R61, R120, R58 ;  /* 0x000000783d3a7223 */ /* 0x000fe2000000003a */
[----:B------:R-:W-:-:S04]  /*3dd0*/  IADD3 R60, P4, R105, R4, RZ ;  /* 0x00000004693c7210 */ /* 0x000fc80007f9e0ff */
[----:B------:R-:W-:Y:S01]  /*3de0*/  F2FP.BF16.F32.PACK_AB R58, RZ, R58 ;  /* 0x0000003aff3a723e */ /* 0x000fe200000010ff */
[----:B------:R-:W-:-:S05]  /*3df0*/  IMAD.X R61, R97, 0x1, R5, P4 ;  /* 0x00000001613d7824 */ /* 0x000fca00020e0605 */
[----:B------:R4:W-:Y:S01]  /*3e00*/  @P2 STG.E.U16 desc[UR36][R60.64], R58 ;  /* 0x0000003a3c002986 */ /* 0x0009e2000c101524 */
[----:B------:R-:W-:Y:S05]  /*3e10*/  @!P3 BRA `(.L_x_100) ;  /* 0x00000000000cb947 */ /* 0x000fea0003800000 */
[----:B----4-:R-:W-:-:S05]  /*3e20*/  IADD3 R60, P2, R101, R8, RZ ;  /* 0x00000008653c7210 */ /* 0x010fca0007f5e0ff */
[----:B------:R-:W-:-:S05]  /*3e30*/  IMAD.X R61, R91, 0x1, R9, P2 ;  /* 0x000000015b3d7824 */ /* 0x000fca00010e0609 */
[----:B------:R0:W5:Y:S03]  /*3e40*/  LDG.E.LTC128B.U16 R100, desc[UR36][R60.64] ;  /* 0x000000243c647981 */ /* 0x000166000c1e1520 */
.L_x_100:
[----:B------:R-:W-:Y:S05]  /*3e50*/  BSYNC B1 ;  /* 0x0000000000017941 */ /* 0x000fea0003800000 */
.L_x_99:
[----:B0---45:R-:W-:Y:S01]  /*3e60*/  IMAD.U32 R61, R100, 0x10000, RZ ;  /* 0x00010000643d7824 */ /* 0x031fe200078e00ff */
[----:B------:R-:W-:Y:S01]  /*3e70*/  IADD3 R60, P4, R103, R12, RZ ;  /* 0x0000000c673c7210 */ /* 0x000fe20007f9e0ff */
[----:B------:R-:W-:Y:S01]  /*3e80*/  BSSY B1, `(.L_x_101) ;  /* 0x000000b000017945 */ /* 0x000fe20003800000 */
[----:B------:R-:W-:Y:S01]  /*3e90*/  ISETP.GT.AND P2, PT, R10, 0x9, P1 ;  /* 0x000000090a00780c */ /* 0x000fe20000f44270 */
[----:B------:R-:W-:-:S04]  /*3ea0*/  FMUL R61, R61, R122 ;  /* 0x0000007a3d3d7220 */ /* 0x000fc80000400000 */
[----:B------:R-:W-:-:S05]  /*3eb0*/  FFMA R61, R62, R120, R61 ;  /* 0x000000783e3d7223 */ /* 0x000fca000000003d */
[----:B------:R-:W-:Y:S01]  /*3ec0*/  F2FP.BF16.F32.PACK_AB R58, RZ, R61 ;  /* 0x0000003dff3a723e */ /* 0x000fe200000010ff */
[----:B------:R-:W-:-:S05]  /*3ed0*/  IMAD.X R61, R97, 0x1, R13, P4 ;  /* 0x00000001613d7824 */ /* 0x000fca00020e060d */
[----:B------:R0:W-:Y:S01]  /*3ee0*/  @P3 STG.E.U16 desc[UR36][R60.64], R58 ;  /* 0x0000003a3c003986 */ /* 0x0001e2000c101524 */
[----:B------:R-:W-:Y:S05]  /*3ef0*/  @!P2 BRA `(.L_x_102) ;  /* 0x00000000000ca947 */ /* 0x000fea0003800000 */
[----:B0-----:R-:W-:-:S05]  /*3f00*/  IADD3 R60, P3, R59, R8, RZ ;  /* 0x000000083b3c7210 */ /* 0x001fca0007f7e0ff */
[----:B------:R-:W-:-:S05]  /*3f10*/  IMAD.X R61, R91, 0x1, R9, P3 ;  /* 0x000000015b3d7824 */ /* 0x000fca00018e0609 */
[----:B------:R4:W5:Y:S03]  /*3f20*/  LDG.E.LTC128B.U16 R100, desc[UR36][R60.64] ;  /* 0x000000243c647981 */ /* 0x000966000c1e1520 */
.L_x_102:
[----:B------:R-:W-:Y:S05]  /*3f30*/  BSYNC B1 ;  /* 0x0000000000017941 */ /* 0x000fea0003800000 */
.L_x_101:
[----:B0---45:R-:W-:Y:S01]  /*3f40*/  IMAD.U32 R61, R100, 0x10000, RZ ;  /* 0x00010000643d7824 */ /* 0x031fe200078e00ff */
[----:B------:R-:W-:Y:S02]  /*3f50*/  ISETP.GT.AND P3, PT, R10, 0x10, P0 ;  /* 0x000000100a00780c */ /* 0x000fe40000764270 */
[----:B------:R-:W-:Y:S01]  /*3f60*/  IADD3 R108, P4, R105, R12, RZ ;  /* 0x0000000c696c7210 */ /* 0x000fe20007f9e0ff */
[----:B------:R-:W-:Y:S01]  /*3f70*/  FMUL R58, R61, R122 ;  /* 0x0000007a3d3a7220 */ /* 0x000fe20000400000 */
        /* <DEDUP_REMOVED lines=8> */
[----:B------:R-:W-:Y:S01]  /*4000*/  ISETP.GT.AND P2, PT, R10, 0x11, P0 ;  /* 0x000000110a00780c */ /* 0x000fe20000744270 */
[----:B----4-:R-:W-:-:S04]  /*4010*/  IMAD.U32 R63, R100, 0x10000, RZ ;  /* 0x00010000643f7824 */ /* 0x010fc800078e00ff */
[----:B------:R-:W-:Y:S01]  /*4020*/  FMUL R107, R63, R122 ;  /* 0x0000007a3f6b7220 */ /* 0x000fe20000400000 */
[----:B------:R-:W-:-:S03]  /*4030*/  LOP3.LUT R63, R93, 0x20, RZ, 0xfc, !PT ;  /* 0x000000205d3f7812 */ /* 0x000fc600078efcff */
[----:B------:R-:W-:Y:S01]  /*4040*/  FFMA R64, R64, R120, R107 ;  /* 0x0000007840407223 */ /* 0x000fe2000000006b */
[----:B------:R-:W-:Y:S02]  /*4050*/  LOP3.LUT R107, R11, 0x22, RZ, 0xfc, !PT ;  /* 0x000000220b6b7812 */ /* 0x000fe400078efcff */
[----:B------:R-:W-:Y:S02]  /*4060*/  IADD3 R112, P4, R63, R4, RZ ;  /* 0x000000043f707210 */ /* 0x000fe40007f9e0ff */
[----:B------:R-:W-:Y:S02]  /*4070*/  IADD3 R114, P5, R107, R6, RZ ;  /* 0x000000066b727210 */ /* 0x000fe40007fbe0ff */
[----:B------:R-:W-:Y:S01]  /*4080*/  F2FP.BF16.F32.PACK_AB R64, RZ, R64 ;  /* 0x00000040ff40723e */ /* 0x000fe200000010ff */
[----:B------:R-:W-:Y:S02]  /*4090*/  IMAD.X R113, R97, 0x1, R5, P4 ;  /* 0x0000000161717824 */ /* 0x000fe400020e0605 */
        /* <DEDUP_REMOVED lines=18> */
.L_x_104:
[----:B------:R-:W-:Y:S05]  /*41c0*/  BSYNC B1 ;  /* 0x0000000000017941 */ /* 0x000fea0003800000 */
.L_x_103:
        /* <DEDUP_REMOVED lines=13> */
.L_x_106:
[----:B------:R-:W-:Y:S05]  /*42a0*/  BSYNC B1 ;  /* 0x0000000000017941 */ /* 0x000fea0003800000 */
.L_x_105:
        /* <DEDUP_REMOVED lines=40> */
.L_x_108:
[----:B------:R-:W-:Y:S05]  /*4530*/  BSYNC B1 ;  /* 0x0000000000017941 */ /* 0x000fea0003800000 */
.L_x_107:
        /* <DEDUP_REMOVED lines=13> */
.L_x_110:
[----:B------:R-:W-:Y:S05]  /*4610*/  BSYNC B1 ;  /* 0x0000000000017941 */ /* 0x000fea0003800000 */
.L_x_109:
        /* <DEDUP_REMOVED lines=18> */
[----:B-1-3--:R-:W-:Y:S02]  /*4740*/  IADD3 R124, P4, R71, R4, RZ ;  /* 0x00000004477c7210 */ /* 0x00afe40007f9e0ff */
        /* <DEDUP_REMOVED lines=18> */
[----:B-1----:R-:W-:-:S05]  /*4870*/  IADD3 R72, P2, R69, R8, RZ ;  /* 0x0000000845487210 */ /* 0x002fca0007f5e0ff */
[----:B------:R-:W-:-:S05]  /*4880*/  IMAD.X R73, R91, 0x1, R9, P2 ;  /* 0x000000015b497824 */ /* 0x000fca00010e0609 */
[----:B------:R0:W5:Y:S03]  /*4890*/  LDG.E.LTC128B.U16 R100, desc[UR36][R72.64] ;  /* 0x0000002448647981 */ /* 0x000166000c1e1520 */
.L_x_112:
[----:B------:R-:W-:Y:S05]  /*48a0*/  BSYNC B1 ;  /* 0x0000000000017941 */ /* 0x000fea0003800000 */
.L_x_111:
        /* <DEDUP_REMOVED lines=13> */
.L_x_114:
[----:B------:R-:W-:Y:S05]  /*4980*/  BSYNC B1 ;  /* 0x0000000000017941 */ /* 0x000fea0003800000 */
.L_x_113:
        /* <DEDUP_REMOVED lines=11> */
[----:B------:R-:W3:Y:S01]  /*4a40*/  @P3 LDG.E.LTC128B.U16 R100, desc[UR36][R126.64] ;  /* 0x000000247e643981 */ /* 0x000ee2000c1e1520 */
[----:B------:R-:W-:Y:S01]  /*4a50*/  ISETP.GT.AND P2, PT, R10, 0x29, P0 ;  /* 0x000000290a00780c */ /* 0x000fe20000744270 */
[----:B---3--:R-:W-:-:S04]  /*4a60*/  IMAD.U32 R75, R100, 0x10000, RZ ;  /* 0x00010000644b7824 */ /* 0x008fc800078e00ff */
        /* <DEDUP_REMOVED lines=11> */
[----:B------:R-:W3:Y:S01]  /*4b20*/  @P2 LDG.E.LTC128B.U16 R100, desc[UR36][R132.64] ;  /* 0x0000002484642981 */ /* 0x000ee2000c1e1520 */
[----:B------:R-:W-:Y:S01]  /*4b30*/  ISETP.GT.AND P3, PT, R10, 0x28, P1 ;  /* 0x000000280a00780c */ /* 0x000fe20000f64270 */
[----:B------:R-:W-:Y:S01]  /*4b40*/  BSSY B1, `(.L_x_115) ;  /* 0x000000d000017945 */ /* 0x000fe20003800000 */
[----:B---3--:R-:W-:-:S04]  /*4b50*/  IMAD.U32 R121, R100, 0x10000, RZ ;  /* 0x0001000064797824 */ /* 0x008fc800078e00ff */
[----:B0-----:R-:W-:Y:S01]  /*4b60*/  FMUL R58, R121, R122 ;  /* 0x0000007a793a7220 */ /* 0x001fe20000400000 */
        /* <DEDUP_REMOVED lines=10> */
.L_x_116:
[----:B------:R-:W-:Y:S05]  /*4c10*/  BSYNC B1 ;  /* 0x0000000000017941 */ /* 0x000fea0003800000 */
.L_x_115:
        /* <DEDUP_REMOVED lines=13> */
.L_x_118:
[----:B------:R-:W-:Y:S05]  /*4cf0*/  BSYNC B1 ;  /* 0x0000000000017941 */ /* 0x000fea0003800000 */
.L_x_117:
        /* <DEDUP_REMOVED lines=40> */
.L_x_120:
[----:B------:R-:W-:Y:S05]  /*4f80*/  BSYNC B1 ;  /* 0x0000000000017941 */ /* 0x000fea0003800000 */
.L_x_119:
        /* <DEDUP_REMOVED lines=13> */
.L_x_122:
[----:B------:R-:W-:Y:S05]  /*5060*/  BSYNC B1 ;  /* 0x0000000000017941 */ /* 0x000fea0003800000 */
.L_x_121:
        /* <DEDUP_REMOVED lines=12> */
[----:B------:R-:W-:Y:S02]  /*5130*/  LOP3.LUT R127, R93, 0x70, RZ, 0xfc, !PT ;  /* 0x000000705d7f7812 */ /* 0x000fe400078efcff */
[----:B------:R-:W-:Y:S02]  /*5140*/  ISETP.GT.AND P0, PT, R10, 0x39, P0 ;  /* 0x000000390a00780c */ /* 0x000fe40000704270 */
[----:B------:R-:W-:-:S05]  /*5150*/  IADD3 R134, P2, R127, R4, RZ ;  /* 0x000000047f867210 */ /* 0x000fca0007f5e0ff */
[----:B------:R-:W-:Y:S02]  /*5160*/  IMAD.X R135, R97, 0x1, R5, P2 ;  /* 0x0000000161877824 */ /* 0x000fe400010e0605 */
[----:B---3--:R-:W-:-:S04]  /*5170*/  IMAD.U32 R83, R100, 0x10000, RZ ;  /* 0x0001000064537824 */ /* 0x008fc800078e00ff */
[----:B------:R-:W-:-:S04]  /*5180*/  FMUL R83, R83, R122 ;  /* 0x0000007a53537220 */ /* 0x000fc80000400000 */
[----:B------:R-:W-:Y:S01]  /*5190*/  FFMA R84, R84, R120, R83 ;  /* 0x0000007854547223 */ /* 0x000fe20000000053 */
[----:B------:R-:W-:-:S04]  /*51a0*/  LOP3.LUT R83, R11, 0x72, RZ, 0xfc, !PT ;  /* 0x000000720b537812 */ /* 0x000fc800078efcff */
[----:B------:R-:W-:Y:S02]  /*51b0*/  IADD3 R136, P4, R83, R6, RZ ;  /* 0x0000000653887210 */ /* 0x000fe40007f9e0ff */
[----:B------:R-:W-:-:S03]  /*51c0*/  F2FP.BF16.F32.PACK_AB R84, RZ, R84 ;  /* 0x00000054ff54723e */ /* 0x000fc600000010ff */
[----:B------:R-:W-:Y:S02]  /*51d0*/  IMAD.X R137, R91, 0x1, R7, P4 ;  /* 0x000000015b897824 */ /* 0x000fe400020e0607 */
[----:B------:R0:W-:Y:S04]  /*51e0*/  @P3 STG.E.U16 desc[UR36][R134.64], R84 ;  /* 0x0000005486003986 */ /* 0x0001e8000c101524 */
[----:B------:R-:W3:Y:S01]  /*51f0*/  @P0 LDG.E.LTC128B.U16 R100, desc[UR36][R136.64] ;  /* 0x0000002488640981 */ /* 0x000ee2000c1e1520 */
[----:B------:R-:W-:Y:S01]  /*5200*/  ISETP.GT.AND P2, PT, R10, 0x38, P1 ;  /* 0x000000380a00780c */ /* 0x000fe20000f44270 */
[----:B------:R-:W-:Y:S01]  /*5210*/  BSSY B1, `(.L_x_123) ;  /* 0x000000d000017945 */ /* 0x000fe20003800000 */
[----:B---3--:R-:W-:-:S04]  /*5220*/  IMAD.U32 R7, R100, 0x10000, RZ ;  /* 0x0001000064077824 */ /* 0x008fc800078e00ff */
        /* <DEDUP_REMOVED lines=8> */
[----:B0-----:R-:W-:-:S05]  /*52b0*/  IADD3 R4, P0, R81, R8, RZ ;  /* 0x0000000851047210 */ /* 0x001fca0007f1e0ff */
[----:B------:R-:W-:-:S05]  /*52c0*/  IMAD.X R5, R91, 0x1, R9, P0 ;  /* 0x000000015b057824 */ /* 0x000fca00000e0609 */
[----:B------:R1:W5:Y:S03]  /*52d0*/  LDG.E.LTC128B.U16 R100, desc[UR36][R4.64] ;  /* 0x0000002404647981 */ /* 0x000366000c1e1520 */
.L_x_124:
[----:B------:R-:W-:Y:S05]  /*52e0*/  BSYNC B1 ;  /* 0x0000000000017941 */ /* 0x000fea0003800000 */
.L_x_123:
[----:B01---5:R-:W-:Y:S01]  /*52f0*/  IMAD.U32 R5, R100, 0x10000, RZ ;  /* 0x0001000064057824 */ /* 0x023fe200078e00ff */
[----:B------:R-:W-:Y:S01]  /*5300*/  IADD3 R4, P0, R127, R12, RZ ;  /* 0x0000000c7f047210 */ /* 0x000fe20007f1e0ff */
[----:B------:R-:W-:Y:S01]  /*5310*/  BSSY B1, `(.L_x_125) ;  /* 0x000000b000017945 */ /* 0x000fe20003800000 */
[----:B------:R-:W-:Y:S01]  /*5320*/  ISETP.GT.AND P1, PT, R10, 0x39, P1 ;  /* 0x000000390a00780c */ /* 0x000fe20000f24270 */
[----:B------:R-:W-:-:S04]  /*5330*/  FMUL R5, R5, R122 ;  /* 0x0000007a05057220 */ /* 0x000fc80000400000 */
[----:B------:R-:W-:-:S05]  /*5340*/  FFMA R5, R86, R120, R5 ;  /* 0x0000007856057223 */ /* 0x000fca0000000005 */
[----:B------:R-:W-:Y:S01]  /*5350*/  F2FP.BF16.F32.PACK_AB R6, RZ, R5 ;  /* 0x00000005ff06723e */ /* 0x000fe200000010ff */
[----:B------:R-:W-:Y:S01]  /*5360*/  IMAD.X R5, R97, 0x1, R13, P0 ;  /* 0x0000000161057824 */ /* 0x000fe200000e060d */
[----:B------:R-:W-:-:S04]  /*5370*/  IADD3 R8, P0, R83, R8, RZ ;  /* 0x0000000853087210 */ /* 0x000fc80007f1e0ff */
[----:B------:R0:W-:Y:S01]  /*5380*/  @P2 STG.E.U16 desc[UR36][R4.64], R6 ;  /* 0x0000000604002986 */ /* 0x0001e2000c101524 */
[----:B------:R-:W-:Y:S01]  /*5390*/  IMAD.X R9, R91, 0x1, R9, P0 ;  /* 0x000000015b097824 */ /* 0x000fe200000e0609 */
[----:B------:R-:W-:Y:S07]  /*53a0*/  @!P1 BRA `(.L_x_126) ;  /* 0x0000000000049947 */ /* 0x000fee0003800000 */
[----:B------:R1:W5:Y:S02]  /*53b0*/  LDG.E.LTC128B.U16 R100, desc[UR36][R8.64] ;  /* 0x0000002408647981 */ /* 0x000364000c1e1520 */
.L_x_126:
[----:B------:R-:W-:Y:S05]  /*53c0*/  BSYNC B1 ;  /* 0x0000000000017941 */ /* 0x000fea0003800000 */
.L_x_125:
[----:B0----5:R-:W-:Y:S01]  /*53d0*/  IMAD.U32 R5, R100, 0x10000, RZ ;  /* 0x0001000064057824 */ /* 0x021fe200078e00ff */
[----:B------:R-:W-:Y:S01]  /*53e0*/  ISETP.GT.AND P0, PT, R3, 0x100, PT ;  /* 0x000001000300780c */ /* 0x000fe20003f04270 */
[----:B------:R-:W-:Y:S02]  /*53f0*/  BSSY B1, `(.L_x_127) ;  /* 0x000000c000017945 */ /* 0x000fe40003800000 */
[----:B------:R-:W-:Y:S01]  /*5400*/  FMUL R4, R5, R122 ;  /* 0x0000007a05047220 */ /* 0x000fe20000400000 */
[----:B------:R-:W-:-:S03]  /*5410*/  ISETP.GT.AND P2, PT, R10, RZ, P0 ;  /* 0x000000ff0a00720c */ /* 0x000fc60000744270 */
        /* <DEDUP_REMOVED lines=9> */
.L_x_128:
[----:B------:R-:W-:Y:S05]  /*54b0*/  BSYNC B1 ;  /* 0x0000000000017941 */ /* 0x000fea0003800000 */
.L_x_127:
[----:B0--3-5:R-:W-:Y:S01]  /*54c0*/  IMAD.U32 R5, R100, 0x10000, RZ ;  /* 0x0001000064057824 */ /* 0x029fe200078e00ff */
        /* <DEDUP_REMOVED lines=12> */
.L_x_130:
[----:B------:R-:W-:Y:S05]  /*5590*/  BSYNC B1 ;  /* 0x0000000000017941 */ /* 0x000fea0003800000 */
.L_x_129:
[----:B0--3-5:R-:W-:Y:S01]  /*55a0*/  IMAD.U32 R5, R100, 0x10000, RZ ;  /* 0x0001000064057824 */ /* 0x029fe200078e00ff */
        /* <DEDUP_REMOVED lines=13> */
.L_x_132:
[----:B------:R-:W-:Y:S05]  /*5680*/  BSYNC B1 ;  /* 0x0000000000017941 */ /* 0x000fea0003800000 */
.L_x_131:
[----:B-----5:R-:W-:Y:S01]  /*5690*/  IMAD.U32 R3, R100, 0x10000, RZ ;  /* 0x0001000064037824 */ /* 0x020fe200078e00ff */
[----:B0--3--:R-:W-:Y:S01]  /*56a0*/  IADD3 R4, P4, R88, R93, RZ ;  /* 0x0000005d58047210 */ /* 0x009fe20007f9e0ff */
[----:B------:R-:W-:Y:S01]  /*56b0*/  BSSY B1, `(.L_x_133) ;  /* 0x000000b000017945 */ /* 0x000fe20003800000 */
[----:B------:R-:W-:Y:S01]  /*56c0*/  ISETP.GT.AND P3, PT, R10, 0x1, P1 ;  /* 0x000000010a00780c */ /* 0x000fe20000f64270 */
[----:B------:R-:W-:Y:S02]  /*56d0*/  FMUL R3, R3, R122 ;  /* 0x0000007a03037220 */ /* 0x000fe40000400000 */
[----:B------:R-:W-:Y:S02]  /*56e0*/  IMAD.X R5, R89, 0x1, R97, P4 ;  /* 0x0000000159057824 */ /* 0x000fe400020e0661 */
[----:B------:R-:W-:-:S05]  /*56f0*/  FFMA R3, R26, R120, R3 ;  /* 0x000000781a037223 */ /* 0x000fca0000000003 */
[----:B------:R-:W-:-:S05]  /*5700*/  F2FP.BF16.F32.PACK_AB R3, RZ, R3 ;  /* 0x00000003ff03723e */ /* 0x000fca00000010ff */
[----:B------:R0:W-:Y:S01]  /*5710*/  @P2 STG.E.U16 desc[UR36][R4.64], R3 ;  /* 0x0000000304002986 */ /* 0x0001e2000c101524 */
[----:B------:R-:W-:Y:S05]  /*5720*/  @!P3 BRA `(.L_x_134) ;  /* 0x00000000000cb947 */ /* 0x000fea0003800000 */
[----:B0-----:R-:W-:-:S05]  /*5730*/  IADD3 R4, P2, R56, R95, RZ ;  /* 0x0000005f38047210 */ /* 0x001fca0007f5e0ff */
[----:B------:R-:W-:-:S05]  /*5740*/  IMAD.X R5, R57, 0x1, R91, P2 ;  /* 0x0000000139057824 */ /* 0x000fca00010e065b */
[----:B------:R3:W5:Y:S03]  /*5750*/  LDG.E.LTC128B.U16 R100, desc[UR36][R4.64] ;  /* 0x0000002404647981 */ /* 0x000766000c1e1520 */
.L_x_134:
[----:B------:R-:W-:Y:S05]  /*5760*/  BSYNC B1 ;  /* 0x0000000000017941 */ /* 0x000fea0003800000 */
.L_x_133:
[----:B0----5:R-:W-:Y:S01]  /*5770*/  IMAD.U32 R3, R100, 0x10000, RZ ;  /* 0x0001000064037824 */ /* 0x021fe200078e00ff */
[----:B------:R-:W-:Y:S01]  /*5780*/  ISETP.GT.AND P2, PT, R10, 0x8, P0 ;  /* 0x000000080a00780c */ /* 0x000fe20000744270 */
[----:B------:R-:W-:Y:S02]  /*5790*/  BSSY B1, `(.L_x_135) ;  /* 0x000000b000017945 */ /* 0x000fe40003800000 */
[----:B---3--:R-:W-:-:S04]  /*57a0*/  FMUL R4, R3, R122 ;  /* 0x0000007a03047220 */ /* 0x008fc80000400000 */
        /* <DEDUP_REMOVED lines=9> */
.L_x_136:
[----:B------:R-:W-:Y:S05]  /*5840*/  BSYNC B1 ;  /* 0x0000000000017941 */ /* 0x000fea0003800000 */
.L_x_135:
        /* <DEDUP_REMOVED lines=13> */
.L_x_138:
[----:B------:R-:W-:Y:S05]  /*5920*/  BSYNC B1 ;  /* 0x0000000000017941 */ /* 0x000fea0003800000 */
.L_x_137:
        /* <DEDUP_REMOVED lines=13> */
.L_x_140:
[----:B------:R-:W-:Y:S05]  /*5a00*/  BSYNC B1 ;  /* 0x0000000000017941 */ /* 0x000fea0003800000 */
.L_x_139:
        /* <DEDUP_REMOVED lines=13> */
.L_x_142:
[----:B------:R-:W-:Y:S05]  /*5ae0*/  BSYNC B1 ;  /* 0x0000000000017941 */ /* 0x000fea0003800000 */
.L_x_141:
        /* <DEDUP_REMOVED lines=13> */
.L_x_144:
[----:B------:R-:W-:Y:S05]  /*5bc0*/  BSYNC B1 ;  /* 0x0000000000017941 */ /* 0x000fea0003800000 */
.L_x_143:
        /* <DEDUP_REMOVED lines=13> */
.L_x_146:
[----:B------:R-:W-:Y:S05]  /*5ca0*/  BSYNC B1 ;  /* 0x0000000000017941 */ /* 0x000fea0003800000 */
.L_x_145:
        /* <DEDUP_REMOVED lines=13> */
.L_x_148:
[----:B------:R-:W-:Y:S05]  /*5d80*/  BSYNC B1 ;  /* 0x0000000000017941 */ /* 0x000fea0003800000 */
.L_x_147:
        /* <DEDUP_REMOVED lines=13> */
.L_x_150:
[----:B------:R-:W-:Y:S05]  /*5e60*/  BSYNC B1 ;  /* 0x0000000000017941 */ /* 0x000fea0003800000 */
.L_x_149:
        /* <DEDUP_REMOVED lines=13> */
.L_x_152:
[----:B------:R-:W-:Y:S05]  /*5f40*/  BSYNC B1 ;  /* 0x0000000000017941 */ /* 0x000fea0003800000 */
.L_x_151:
        /* <DEDUP_REMOVED lines=13> */
.L_x_154:
[----:B------:R-:W-:Y:S05]  /*6020*/  BSYNC B1 ;  /* 0x0000000000017941 */ /* 0x000fea0003800000 */
.L_x_153:
        /* <DEDUP_REMOVED lines=13> */
.L_x_156:
[----:B------:R-:W-:Y:S05]  /*6100*/  BSYNC B1 ;  /* 0x0000000000017941 */ /* 0x000fea0003800000 */
.L_x_155:
        /* <DEDUP_REMOVED lines=13> */
.L_x_158:
[----:B------:R-:W-:Y:S05]  /*61e0*/  BSYNC B1 ;  /* 0x0000000000017941 */ /* 0x000fea0003800000 */
.L_x_157:
        /* <DEDUP_REMOVED lines=13> */
.L_x_160:
[----:B------:R-:W-:Y:S05]  /*62c0*/  BSYNC B1 ;  /* 0x0000000000017941 */ /* 0x000fea0003800000 */
.L_x_159:
        /* <DEDUP_REMOVED lines=13> */
.L_x_162:
[----:B------:R-:W-:Y:S05]  /*63a0*/  BSYNC B1 ;  /* 0x0000000000017941 */ /* 0x000fea0003800000 */
.L_x_161:
        /* <DEDUP_REMOVED lines=13> */
.L_x_164:
[----:B------:R-:W-:Y:S05]  /*6480*/  BSYNC B1 ;  /* 0x0000000000017941 */ /* 0x000fea0003800000 */
.L_x_163:
        /* <DEDUP_REMOVED lines=13> */
.L_x_166:
[----:B------:R-:W-:Y:S05]  /*6560*/  BSYNC B1 ;  /* 0x0000000000017941 */ /* 0x000fea0003800000 */
.L_x_165:
        /* <DEDUP_REMOVED lines=13> */
.L_x_168:
[----:B------:R-:W-:Y:S05]  /*6640*/  BSYNC B1 ;  /* 0x0000000000017941 */ /* 0x000fea0003800000 */
.L_x_167:
        /* <DEDUP_REMOVED lines=13> */
.L_x_170:
[----:B------:R-:W-:Y:S05]  /*6720*/  BSYNC B1 ;  /* 0x0000000000017941 */ /* 0x000fea0003800000 */
.L_x_169:
        /* <DEDUP_REMOVED lines=13> */
.L_x_172:
[----:B------:R-:W-:Y:S05]  /*6800*/  BSYNC B1 ;  /* 0x0000000000017941 */ /* 0x000fea0003800000 */
.L_x_171:
        /* <DEDUP_REMOVED lines=13> */
.L_x_174:
[----:B------:R-:W-:Y:S05]  /*68e0*/  BSYNC B1 ;  /* 0x0000000000017941 */ /* 0x000fea0003800000 */
.L_x_173:
        /* <DEDUP_REMOVED lines=13> */
.L_x_176:
[----:B------:R-:W-:Y:S05]  /*69c0*/  BSYNC B1 ;  /* 0x0000000000017941 */ /* 0x000fea0003800000 */
.L_x_175:
        /* <DEDUP_REMOVED lines=13> */
.L_x_178:
[----:B------:R-:W-:Y:S05]  /*6aa0*/  BSYNC B1 ;  /* 0x0000000000017941 */ /* 0x000fea0003800000 */
.L_x_177:
        /* <DEDUP_REMOVED lines=13> */
.L_x_180:
[----:B------:R-:W-:Y:S05]  /*6b80*/  BSYNC B1 ;  /* 0x0000000000017941 */ /* 0x000fea0003800000 */
.L_x_179:
        /* <DEDUP_REMOVED lines=13> */
.L_x_182:
[----:B------:R-:W-:Y:S05]  /*6c60*/  BSYNC B1 ;  /* 0x0000000000017941 */ /* 0x000fea0003800000 */
.L_x_181:
        /* <DEDUP_REMOVED lines=13> */
.L_x_184:
[----:B------:R-:W-:Y:S05]  /*6d40*/  BSYNC B1 ;  /* 0x0000000000017941 */ /* 0x000fea0003800000 */
.L_x_183:
[----:B-----5:R-:W-:Y:S01]  /*6d50*/  IMAD.U32 R3, R100, 0x10000, RZ ;  /* 0x0001000064037824 */ /* 0x020fe200078e00ff */
[----:B0--3--:R-:W-:Y:S01]  /*6d60*/  IADD3 R4, P3, R127, R20, RZ ;  /* 0x000000147f047210 */ /* 0x009fe20007f7e0ff */
[----:B------:R-:W-:Y:S01]  /*6d70*/  BSSY B1, `(.L_x_185) ;  /* 0x000000b000017945 */ /* 0x000fe20003800000 */
[----:B------:R-:W-:Y:S01]  /*6d80*/  ISETP.GT.AND P0, PT, R10, 0x39, P0 ;  /* 0x000000390a00780c */ /* 0x000fe20000704270 */
[----:B------:R-:W-:Y:S02]  /*6d90*/  FMUL R3, R3, R122 ;  /* 0x0000007a03037220 */ /* 0x000fe40000400000 */
[----:B------:R-:W-:Y:S01]  /*6da0*/  IMAD.X R5, R21, 0x1, R97, P3 ;  /* 0x0000000115057824 */ /* 0x000fe200018e0661 */
[----:B-1----:R-:W-:Y:S01]  /*6db0*/  IADD3 R8, P3, R83, R14, RZ ;  /* 0x0000000e53087210 */ /* 0x002fe20007f7e0ff */
[----:B------:R-:W-:-:S04]  /*6dc0*/  FFMA R3, R52, R120, R3 ;  /* 0x0000007834037223 */ /* 0x000fc80000000003 */
[----:B------:R-:W-:Y:S01]  /*6dd0*/  IMAD.X R9, R15, 0x1, R91, P3 ;  /* 0x000000010f097824 */ /* 0x000fe200018e065b */
[----:B------:R-:W-:-:S05]  /*6de0*/  F2FP.BF16.F32.PACK_AB R3, RZ, R3 ;  /* 0x00000003ff03723e */ /* 0x000fca00000010ff */
[----:B------:R0:W-:Y:S01]  /*6df0*/  @P2 STG.E.U16 desc[UR36][R4.64], R3 ;  /* 0x0000000304002986 */ /* 0x0001e2000c101524 */
[----:B------:R-:W-:Y:S05]  /*6e00*/  @!P0 BRA `(.L_x_186) ;  /* 0x0000000000048947 */ /* 0x000fea0003800000 */
[----:B------:R1:W5:Y:S02]  /*6e10*/  LDG.E.LTC128B.U16 R100, desc[UR36][R8.64] ;  /* 0x0000002408647981 */ /* 0x000364000c1e1520 */
.L_x_186:
[----:B------:R-:W-:Y:S05]  /*6e20*/  BSYNC B1 ;  /* 0x0000000000017941 */ /* 0x000fea0003800000 */
.L_x_185:
[----:B0----5:R-:W-:Y:S01]  /*6e30*/  IMAD.U32 R3, R100, 0x10000, RZ ;  /* 0x0001000064037824 */ /* 0x021fe200078e00ff */
[----:B------:R-:W-:Y:S01]  /*6e40*/  ISETP.GT.AND P3, PT, R10, 0x38, P1 ;  /* 0x000000380a00780c */ /* 0x000fe20000f64270 */
[----:B------:R-:W-:Y:S02]  /*6e50*/  BSSY B1, `(.L_x_187) ;  /* 0x000000b000017945 */ /* 0x000fe40003800000 */
[----:B------:R-:W-:-:S04]  /*6e60*/  FMUL R4, R3, R122 ;  /* 0x0000007a03047220 */ /* 0x000fc80000400000 */
        /* <DEDUP_REMOVED lines=9> */
.L_x_188:
[----:B------:R-:W-:Y:S05]  /*6f00*/  BSYNC B1 ;  /* 0x0000000000017941 */ /* 0x000fea0003800000 */
.L_x_187:
        /* <DEDUP_REMOVED lines=13> */
.L_x_190:
[----:B------:R-:W-:Y:S05]  /*6fe0*/  BSYNC B1 ;  /* 0x0000000000017941 */ /* 0x000fea0003800000 */
.L_x_189:
[----:B------:R-:W-:Y:S05]  /*6ff0*/  @!P1 BRA `(.L_x_191) ;  /* 0x0000002400309947 */ /* 0x000fea0003800000 */
[----:B0----5:R-:W-:-:S04]  /*7000*/  IMAD.U32 R3, R100, 0x10000, RZ ;  /* 0x0001000064037824 */ /* 0x021fc800078e00ff */
[----:B------:R-:W-:-:S04]  /*7010*/  FMUL R4, R3, R122 ;  /* 0x0000007a03047220 */ /* 0x000fc80000400000 */
[----:B------:R-:W-:Y:S01]  /*7020*/  FFMA R55, R55, R120, R4 ;  /* 0x0000007837377223 */ /* 0x000fe20000000004 */
[----:B------:R-:W-:-:S04]  /*7030*/  IADD3 R4, P0, R7, R88, RZ ;  /* 0x0000005807047210 */ /* 0x000fc80007f1e0ff */
[----:B------:R-:W-:Y:S01]  /*7040*/  F2FP.BF16.F32.PACK_AB R55, RZ, R55 ;  /* 0x00000037ff37723e */ /* 0x000fe200000010ff */
[----:B------:R-:W-:-:S05]  /*7050*/  IMAD.X R5, R89, 0x1, R97, P0 ;  /* 0x0000000159057824 */ /* 0x000fca00000e0661 */
[----:B------:R3:W-:Y:S01]  /*7060*/  STG.E.U16 desc[UR36][R4.64], R55 ;  /* 0x0000003704007986 */ /* 0x0007e2000c101524 */
[----:B------:R-:W-:Y:S05]  /*7070*/  BRA `(.L_x_191) ;  /* 0x0000002400107947 */ /* 0x000fea0003800000 */
.L_x_34:
[----:B------:R-:W-:Y:S01]  /*7080*/  ULDC.64 UR4, c[0x0][0x5c0] ;  /* 0x0001700000047ab9 */ /* 0x000fe20000000a00 */
[-C--:B------:R-:W-:Y:S01]  /*7090*/  FMUL R88, R88, R120.reuse ;  /* 0x0000007858587220 */ /* 0x080fe20000400000 */
[----:B------:R-:W-:Y:S01]  /*70a0*/  ISETP.GT.AND P3, PT, R10, 0x1, P1 ;  /* 0x000000010a00780c */ /* 0x000fe20000f64270 */
[-C--:B------:R-:W-:Y:S01]  /*70b0*/  FMUL R89, R89, R120.reuse ;  /* 0x0000007859597220 */ /* 0x080fe20000400000 */
[----:B------:R-:W-:Y:S01]  /*70c0*/  LEA R4, P0, R132, UR4, 0x1 ;  /* 0x0000000484047c11 */ /* 0x000fe2000f8008ff */
[----:B------:R-:W-:Y:S01]  /*70d0*/  FMUL R90, R90, R120 ;  /* 0x000000785a5a7220 */ /* 0x000fe20000400000 */
[----:B------:R-:W-:Y:S01]  /*70e0*/  F2FP.BF16.F32.PACK_AB R88, RZ, R88 ;  /* 0x00000058ff58723e */ /* 0x000fe200000010ff */
[-C--:B------:R-:W-:Y:S01]  /*70f0*/  FMUL R91, R91, R120.reuse ;  /* 0x000000785b5b7220 */ /* 0x080fe20000400000 */
[----:B------:R-:W-:Y:S01]  /*7100*/  LEA.HI.X R5, R132, UR5, R123, 0x1, P0 ;  /* 0x0000000584057c11 */ /* 0x000fe200080f0c7b */
[-C--:B------:R-:W-:Y:S01]  /*7110*/  FMUL R92, R92, R120.reuse ;  /* 0x000000785c5c7220 */ /* 0x080fe20000400000 */
[----:B------:R-:W-:Y:S01]  /*7120*/  ISETP.GT.AND P0, PT, R3, 0x8, PT ;  /* 0x000000080300780c */ /* 0x000fe20003f04270 */
[-C--:B------:R-:W-:Y:S01]  /*7130*/  FMUL R93, R93, R120.reuse ;  /* 0x000000785d5d7220 */ /* 0x080fe20000400000 */
[----:B------:R-:W-:Y:S01]  /*7140*/  F2FP.BF16.F32.PACK_AB R89, RZ, R89 ;  /* 0x00000059ff59723e */ /* 0x000fe200000010ff */
[----:B------:R-:W-:Y:S01]  /*7150*/  @P2 STG.E.U16 desc[UR36][R4.64], R88 ;  /* 0x0000005804002986 */ /* 0x000fe2000c101524 */
[----:B------:R-:W-:Y:S01]  /*7160*/  ISETP.GT.AND P2, PT, R10, RZ, P0 ;  /* 0x000000ff0a00720c */ /* 0x000fe20000744270 */
[----:B------:R-:W-:Y:S01]  /*7170*/  FMUL R94, R94, R120 ;  /* 0x000000785e5e7220 */ /* 0x000fe20000400000 */
[C---:B------:R-:W-:Y:S01]  /*7180*/  SHF.L.U64.HI R7, R20.reuse, 0x4, R21 ;  /* 0x0000000414077819 */ /* 0x040fe20000010215 */
[----:B------:R-:W-:Y:S01]  /*7190*/  @P3 STG.E.U16 desc[UR36][R4.64+0x2], R89 ;  /* 0x0000025904003986 */ /* 0x000fe2000c101524 */
[----:B------:R-:W-:Y:S01]  /*71a0*/  LEA R12, P3, R20, R4, 0x4 ;  /* 0x00000004140c7211 */ /* 0x000fe200078620ff */
[-C--:B------:R-:W-:Y:S01]  /*71b0*/  FMUL R95, R95, R120.reuse ;  /* 0x000000785f5f7220 */ /* 0x080fe20000400000 */
[----:B------:R-:W-:Y:S01]  /*71c0*/  ISETP.GT.AND P5, PT, R10, 0x1, P0 ;  /* 0x000000010a00780c */ /* 0x000fe200007a4270 */
[----:B------:R-:W-:Y:S01]  /*71d0*/  FMUL R96, R96, R120 ;  /* 0x0000007860607220 */ /* 0x000fe20000400000 */
[----:B------:R-:W-:Y:S01]  /*71e0*/  F2FP.BF16.F32.PACK_AB R90, RZ, R90 ;  /* 0x0000005aff5a723e */ /* 0x000fe200000010ff */
[----:B------:R-:W-:Y:S01]  /*71f0*/  IMAD.X R13, R7, 0x1, R5, P3 ;  /* 0x00000001070d7824 */ /* 0x000fe200018e0605 */
[C---:B------:R-:W-:Y:S01]  /*7200*/  ISETP.GT.AND P4, PT, R10.reuse, 0x8, P1 ;  /* 0x000000080a00780c */ /* 0x040fe20000f84270 */
[-C--:B------:R-:W-:Y:S01]  /*7210*/  FMUL R97, R97, R120.reuse ;  /* 0x0000007861617220 */ /* 0x080fe20000400000 */
[----:B------:R-:W-:Y:S01]  /*7220*/  ISETP.GT.AND P3, PT, R10, 0x9, P1 ;  /* 0x000000090a00780c */ /* 0x000fe20000f64270 */
[-C--:B------:R-:W-:Y:S01]  /*7230*/  FMUL R98, R98, R120.reuse ;  /* 0x0000007862627220 */ /* 0x080fe20000400000 */
[----:B------:R-:W-:Y:S01]  /*7240*/  @P2 STG.E.U16 desc[UR36][R12.64], R90 ;  /* 0x0000005a0c002986 */ /* 0x000fe2000c101524 */
[----:B------:R-:W-:Y:S01]  /*7250*/  ISETP.GT.AND P2, PT, R10, 0x8, P0 ;  /* 0x000000080a00780c */ /* 0x000fe20000744270 */
[-C--:B------:R-:W-:Y:S01]  /*7260*/  FMUL R99, R99, R120.reuse ;  /* 0x0000007863637220 */ /* 0x080fe20000400000 */
[----:B------:R-:W-:Y:S01]  /*7270*/  F2FP.BF16.F32.PACK_AB R91, RZ, R91 ;  /* 0x0000005bff5b723e */ /* 0x000fe200000010ff */
[----:B------:R-:W-:Y:S01]  /*7280*/  FMUL R100, R100, R120 ;  /* 0x0000007864647220 */ /* 0x000fe20000400000 */
[--C-:B------:R-:W-:Y:S01]  /*7290*/  @P5 IMAD.MOV.U32 R6, RZ, RZ, R12.reuse ;  /* 0x000000ffff065224 */ /* 0x100fe200078e000c */
[----:B------:R-:W-:Y:S01]  /*72a0*/  F2FP.BF16.F32.PACK_AB R92, RZ, R92 ;  /* 0x0000005cff5c723e */ /* 0x000fe200000010ff */
[--C-:B------:R-:W-:Y:S01]  /*72b0*/  @P5 IMAD.MOV.U32 R7, RZ, RZ, R13.reuse ;  /* 0x000000ffff075224 */ /* 0x100fe200078e000d */
[----:B------:R-:W-:Y:S01]  /*72c0*/  F2FP.BF16.F32.PACK_AB R93, RZ, R93 ;  /* 0x0000005dff5d723e */ /* 0x000fe200000010ff */
[----:B------:R-:W-:Y:S01]  /*72d0*/  FMUL R101, R101, R120 ;  /* 0x0000007865657220 */ /* 0x000fe20000400000 */
[----:B------:R-:W-:Y:S01]  /*72e0*/  F2FP.BF16.F32.PACK_AB R94, RZ, R94 ;  /* 0x0000005eff5e723e */ /* 0x000fe200000010ff */
[-C--:B------:R-:W-:Y:S01]  /*72f0*/  FMUL R102, R102, R120.reuse ;  /* 0x0000007866667220 */ /* 0x080fe20000400000 */
[----:B------:R0:W-:Y:S01]  /*7300*/  @P5 STG.E.U16 desc[UR36][R6.64+0x2], R91 ;  /* 0x0000025b06005986 */ /* 0x0001e2000c101524 */
[C---:B------:R-:W-:Y:S01]  /*7310*/  ISETP.GT.AND P5, PT, R10.reuse, 0x9, P0 ;  /* 0x000000090a00780c */ /* 0x040fe200007a4270 */
[-C--:B------:R-:W-:Y:S01]  /*7320*/  FMUL R103, R103, R120.reuse ;  /* 0x0000007867677220 */ /* 0x080fe20000400000 */
[----:B------:R-:W-:Y:S01]  /*7330*/  F2FP.BF16.F32.PACK_AB R95, RZ, R95 ;  /* 0x0000005fff5f723e */ /* 0x000fe200000010ff */
[----:B------:R-:W-:Y:S01]  /*7340*/  @P4 STG.E.U16 desc[UR36][R4.64+0x10], R92 ;  /* 0x0000105c04004986 */ /* 0x000fe2000c101524 */
[----:B------:R-:W-:Y:S01]  /*7350*/  ISETP.GT.AND P4, PT, R10, 0x10, P1 ;  /* 0x000000100a00780c */ /* 0x000fe20000f84270 */
[----:B------:R-:W-:Y:S01]  /*7360*/  FMUL R104, R104, R120 ;  /* 0x0000007868687220 */ /* 0x000fe20000400000 */
[----:B------:R-:W-:Y:S01]  /*7370*/  F2FP.BF16.F32.PACK_AB R96, RZ, R96 ;  /* 0x00000060ff60723e */ /* 0x000fe200000010ff */
[----:B------:R-:W-:Y:S01]  /*7380*/  @P3 STG.E.U16 desc[UR36][R4.64+0x12], R93 ;  /* 0x0000125d04003986 */ /* 0x000fe2000c101524 */
[----:B------:R-:W-:Y:S01]  /*7390*/  ISETP.GT.AND P3, PT, R10, 0x11, P1 ;  /* 0x000000110a00780c */ /* 0x000fe20000f64270 */
[----:B------:R-:W-:Y:S01]  /*73a0*/  FMUL R105, R105, R120 ;  /* 0x0000007869697220 */ /* 0x000fe20000400000 */
[----:B------:R-:W-:Y:S01]  /*73b0*/  F2FP.BF16.F32.PACK_AB R97, RZ, R97 ;  /* 0x00000061ff61723e */ /* 0x000fe200000010ff */
[--C-:B0-----:R-:W-:Y:S01]  /*73c0*/  @P2 IMAD.MOV.U32 R6, RZ, RZ, R12.reuse ;  /* 0x000000ffff062224 */ /* 0x101fe200078e000c */
[----:B------:R-:W-:Y:S01]  /*73d0*/  F2FP.BF16.F32.PACK_AB R98, RZ, R98 ;  /* 0x00000062ff62723e */ /* 0x000fe200000010ff */
[--C-:B------:R-:W-:Y:S01]  /*73e0*/  @P2 IMAD.MOV.U32 R7, RZ, RZ, R13.reuse ;  /* 0x000000ffff072224 */ /* 0x100fe200078e000d */
[----:B------:R-:W-:Y:S01]  /*73f0*/  F2FP.BF16.F32.PACK_AB R99, RZ, R99 ;  /* 0x00000063ff63723e */ /* 0x000fe200000010ff */
[----:B------:R-:W-:Y:S01]  /*7400*/  FMUL R106, R106, R120 ;  /* 0x000000786a6a7220 */ /* 0x000fe20000400000 */
[----:B------:R-:W-:Y:S01]  /*7410*/  F2FP.BF16.F32.PACK_AB R100, RZ, R100 ;  /* 0x00000064ff64723e */ /* 0x000fe200000010ff */
[-C--:B------:R-:W-:Y:S01]  /*7420*/  FMUL R107, R107, R120.reuse ;  /* 0x000000786b6b7220 */ /* 0x080fe20000400000 */
[----:B------:R0:W-:Y:S01]  /*7430*/  @P2 STG.E.U16 desc[UR36][R6.64+0x10], R94 ;  /* 0x0000105e06002986 */ /* 0x0001e2000c101524 */
[----:B------:R-:W-:Y:S01]  /*7440*/  ISETP.GT.AND P2, PT, R10, 0x10, P0 ;  /* 0x000000100a00780c */ /* 0x000fe20000744270 */
[-C--:B------:R-:W-:Y:S01]  /*7450*/  FMUL R108, R108, R120.reuse ;  /* 0x000000786c6c7220 */ /* 0x080fe20000400000 */
[----:B------:R-:W-:Y:S01]  /*7460*/  F2FP.BF16.F32.PACK_AB R101, RZ, R101 ;  /* 0x00000065ff65723e */ /* 0x000fe200000010ff */
[----:B------:R-:W-:Y:S01]  /*7470*/  FMUL R109, R109, R120 ;  /* 0x000000786d6d7220 */ /* 0x000fe20000400000 */
[----:B------:R-:W-:Y:S01]  /*7480*/  F2FP.BF16.F32.PACK_AB R102, RZ, R102 ;  /* 0x00000066ff66723e */ /* 0x000fe200000010ff */
[-C--:B------:R-:W-:Y:S01]  /*7490*/  FMUL R110, R110, R120.reuse ;  /* 0x000000786e6e7220 */ /* 0x080fe20000400000 */
[----:B------:R-:W-:Y:S01]  /*74a0*/  F2FP.BF16.F32.PACK_AB R103, RZ, R103 ;  /* 0x00000067ff67723e */ /* 0x000fe200000010ff */
[----:B------:R-:W-:Y:S01]  /*74b0*/  FMUL R111, R111, R120 ;  /* 0x000000786f6f7220 */ /* 0x000fe20000400000 */
[----:B------:R-:W-:Y:S01]  /*74c0*/  F2FP.BF16.F32.PACK_AB R104, RZ, R104 ;  /* 0x00000068ff68723e */ /* 0x000fe200000010ff */
        /* <DEDUP_REMOVED lines=23> */
[----:B------:R-:W-:Y:S01]  /*7640*/  @P2 IMAD.MOV.U32 R7, RZ, RZ, R13 ;  /* 0x000000ffff072224 */ /* 0x000fe200078e000d */
[----:B------:R-:W-:Y:S01]  /*7650*/  F2FP.BF16.F32.PACK_AB R113, RZ, R113 ;  /* 0x00000071ff71723e */ /* 0x000fe200000010ff */
[----:B------:R-:W-:Y:S01]  /*7660*/  FMUL R118, R118, R120 ;  /* 0x0000007876767220 */ /* 0x000fe20000400000 */
[----:B------:R-:W-:Y:S01]  /*7670*/  F2FP.BF16.F32.PACK_AB R114, RZ, R114 ;  /* 0x00000072ff72723e */ /* 0x000fe200000010ff */
[-C--:B------:R-:W-:Y:S01]  /*7680*/  FMUL R119, R119, R120.reuse ;  /* 0x0000007877777220 */ /* 0x080fe20000400000 */
[----:B------:R0:W-:Y:S01]  /*7690*/  @P2 STG.E.U16 desc[UR36][R6.64+0x20], R98 ;  /* 0x0000206206002986 */ /* 0x0001e2000c101524 */
[----:B------:R-:W-:Y:S01]  /*76a0*/  ISETP.GT.AND P2, PT, R10, 0x18, P0 ;  /* 0x000000180a00780c */ /* 0x000fe20000744270 */
[----:B------:R-:W-:Y:S01]  /*76b0*/  IMAD.SHL.U32 R11, R20, 0x100, RZ ;  /* 0x00000100140b7824 */ /* 0x000fe200078e00ff */
        /* <DEDUP_REMOVED lines=9> */
[----:B0-----:R-:W-:Y:S01]  /*7750*/  @P5 IMAD.MOV.U32 R6, RZ, RZ, R12 ;  /* 0x000000ffff065224 */ /* 0x001fe200078e000c */
[----:B------:R-:W-:Y:S01]  /*7760*/  SHF.L.U64.HI R21, R20, 0x8, R21 ;  /* 0x0000000814157819 */ /* 0x000fe20000010215 */
[----:B------:R-:W-:Y:S01]  /*7770*/  @P5 IMAD.MOV.U32 R7, RZ, RZ, R13 ;  /* 0x000000ffff075224 */ /* 0x000fe200078e000d */
[----:B------:R-:W-:Y:S01]  /*7780*/  F2FP.BF16.F32.PACK_AB R56, RZ, R56 ;  /* 0x00000038ff38723e */ /* 0x000fe200000010ff */
[-C--:B------:R-:W-:Y:S01]  /*7790*/  FMUL R59, R59, R120.reuse ;  /* 0x000000783b3b7220 */ /* 0x080fe20000400000 */
[----:B------:R-:W-:Y:S01]  /*77a0*/  LOP3.LUT R15, R11, 0x2, RZ, 0xfc, !PT ;  /* 0x000000020b0f7812 */ /* 0x000fe200078efcff */
[-C--:B------:R-:W-:Y:S01]  /*77b0*/  FMUL R63, R63, R120.reuse ;  /* 0x000000783f3f7220 */ /* 0x080fe20000400000 */
[----:B------:R0:W-:Y:S01]  /*77c0*/  @P5 STG.E.U16 desc[UR36][R6.64+0x22], R99 ;  /* 0x0000226306005986 */ /* 0x0001e2000c101524 */
[----:B------:R-:W-:Y:S01]  /*77d0*/  ISETP.GT.AND P5, PT, R10, 0x20, P1 ;  /* 0x000000200a00780c */ /* 0x000fe20000fa4270 */
[-C--:B------:R-:W-:Y:S01]  /*77e0*/  FMUL R62, R62, R120.reuse ;  /* 0x000000783e3e7220 */ /* 0x080fe20000400000 */
[----:B------:R-:W-:Y:S01]  /*77f0*/  PRMT R14, R56, 0x7610, R14 ;  /* 0x00007610380e7816 */ /* 0x000fe2000000000e */
[----:B------:R-:W-:Y:S01]  /*7800*/  @P3 STG.E.U16 desc[UR36][R4.64+0x30], R100 ;  /* 0x0000306404003986 */ /* 0x000fe2000c101524 */
[C---:B------:R-:W-:Y:S01]  /*7810*/  ISETP.GT.AND P3, PT, R10.reuse, 0x19, P0 ;  /* 0x000000190a00780c */ /* 0x040fe20000764270 */
[----:B------:R-:W-:Y:S01]  /*7820*/  FMUL R65, R65, R120 ;  /* 0x0000007841417220 */ /* 0x000fe20000400000 */
[----:B------:R-:W-:Y:S01]  /*7830*/  F2FP.BF16.F32.PACK_AB R58, RZ, R58 ;  /* 0x0000003aff3a723e */ /* 0x000fe200000010ff */
[----:B------:R-:W-:Y:S01]  /*7840*/  @P4 STG.E.U16 desc[UR36][R4.64+0x32], R101 ;  /* 0x0000326504004986 */ /* 0x000fe2000c101524 */
[----:B------:R-:W-:Y:S01]  /*7850*/  ISETP.GT.AND P4, PT, R10, 0x21, P1 ;  /* 0x000000210a00780c */ /* 0x000fe20000f84270 */
[----:B------:R-:W-:Y:S01]  /*7860*/  FMUL R66, R66, R120 ;  /* 0x0000007842427220 */ /* 0x000fe20000400000 */
[----:B------:R-:W-:Y:S01]  /*7870*/  PRMT R89, R58, 0x7610, R89 ;  /* 0x000076103a597816 */ /* 0x000fe20000000059 */
[--C-:B0-----:R-:W-:Y:S01]  /*7880*/  @P2 IMAD.MOV.U32 R6, RZ, RZ, R12.reuse ;  /* 0x000000ffff062224 */ /* 0x101fe200078e000c */
[----:B------:R-:W-:Y:S01]  /*7890*/  F2FP.BF16.F32.PACK_AB R58, RZ, R60 ;  /* 0x0000003cff3a723e */ /* 0x000fe200000010ff */
[--C-:B------:R-:W-:Y:S01]  /*78a0*/  @P2 IMAD.MOV.U32 R7, RZ, RZ, R13.reuse ;  /* 0x000000ffff072224 */ /* 0x100fe200078e000d */
[----:B------:R-:W-:Y:S01]  /*78b0*/  F2FP.BF16.F32.PACK_AB R20, RZ, R59 ;  /* 0x0000003bff14723e */ /* 0x000fe200000010ff */
[-C--:B------:R-:W-:Y:S01]  /*78c0*/  FMUL R67, R67, R120.reuse ;  /* 0x0000007843437220 */ /* 0x080fe20000400000 */
[----:B------:R-:W-:Y:S01]  /*78d0*/  LOP3.LUT R59, R11, 0x10, RZ, 0xfc, !PT ;  /* 0x000000100b3b7812 */ /* 0x000fe200078efcff */
[-C--:B------:R-:W-:Y:S01]  /*78e0*/  FMUL R68, R68, R120.reuse ;  /* 0x0000007844447220 */ /* 0x080fe20000400000 */
[----:B------:R0:W-:Y:S01]  /*78f0*/  @P2 STG.E.U16 desc[UR36][R6.64+0x30], R102 ;  /* 0x0000306606002986 */ /* 0x0001e2000c101524 */
[----:B------:R-:W-:Y:S01]  /*7900*/  ISETP.GT.AND P2, PT, R10, 0x20, P0 ;  /* 0x000000200a00780c */ /* 0x000fe20000744270 */
[-C--:B------:R-:W-:Y:S01]  /*7910*/  FMUL R72, R72, R120.reuse ;  /* 0x0000007848487220 */ /* 0x080fe20000400000 */
[----:B------:R-:W-:Y:S01]  /*7920*/  F2FP.BF16.F32.PACK_AB R63, RZ, R63 ;  /* 0x0000003fff3f723e */ /* 0x000fe200000010ff */
[----:B------:R-:W-:Y:S01]  /*7930*/  FMUL R70, R70, R120 ;  /* 0x0000007846467220 */ /* 0x000fe20000400000 */
[----:B------:R-:W-:Y:S01]  /*7940*/  F2FP.BF16.F32.PACK_AB R62, RZ, R62 ;  /* 0x0000003eff3e723e */ /* 0x000fe200000010ff */
[----:B------:R-:W-:Y:S01]  /*7950*/  FMUL R71, R71, R120 ;  /* 0x0000007847477220 */ /* 0x000fe20000400000 */
[----:B------:R-:W-:Y:S01]  /*7960*/  F2FP.BF16.F32.PACK_AB R66, RZ, R66 ;  /* 0x00000042ff42723e */ /* 0x000fe200000010ff */
[-C--:B------:R-:W-:Y:S01]  /*7970*/  FMUL R75, R75, R120.reuse ;  /* 0x000000784b4b7220 */ /* 0x080fe20000400000 */
[----:B------:R-:W-:Y:S01]  /*7980*/  F2FP.BF16.F32.PACK_AB R67, RZ, R67 ;  /* 0x00000043ff43723e */ /* 0x000fe200000010ff */
[----:B------:R-:W-:Y:S01]  /*7990*/  FMUL R74, R74, R120 ;  /* 0x000000784a4a7220 */ /* 0x000fe20000400000 */
[----:B------:R-:W-:Y:S01]  /*79a0*/  F2FP.BF16.F32.PACK_AB R70, RZ, R70 ;  /* 0x00000046ff46723e */ /* 0x000fe200000010ff */
[--C-:B0-----:R-:W-:Y:S01]  /*79b0*/  @P3 IMAD.MOV.U32 R6, RZ, RZ, R12.reuse ;  /* 0x000000ffff063224 */ /* 0x101fe200078e000c */
[----:B------:R-:W-:Y:S01]  /*79c0*/  F2FP.BF16.F32.PACK_AB R75, RZ, R75 ;  /* 0x0000004bff4b723e */ /* 0x000fe200000010ff */
[----:B------:R-:W-:Y:S01]  /*79d0*/  @P3 IMAD.MOV.U32 R7, RZ, RZ, R13 ;  /* 0x000000ffff073224 */ /* 0x000fe200078e000d */
[----:B------:R-:W-:Y:S01]  /*79e0*/  F2FP.BF16.F32.PACK_AB R74, RZ, R74 ;  /* 0x0000004aff4a723e */ /* 0x000fe200000010ff */
[-C--:B------:R-:W-:Y:S01]  /*79f0*/  FMUL R77, R77, R120.reuse ;  /* 0x000000784d4d7220 */ /* 0x080fe20000400000 */
[-C--:B------:R-:W-:Y:S01]  /*7a00*/  FMUL R78, R78, R120.reuse ;  /* 0x000000784e4e7220 */ /* 0x080fe20000400000 */
[-C--:B------:R-:W-:Y:S01]  /*7a10*/  FMUL R79, R79, R120.reuse ;  /* 0x000000784f4f7220 */ /* 0x080fe20000400000 */
[----:B------:R0:W-:Y:S01]  /*7a20*/  @P3 STG.E.U16 desc[UR36][R6.64+0x32], R103 ;  /* 0x0000326706003986 */ /* 0x0001e2000c101524 */
[----:B------:R-:W-:Y:S01]  /*7a30*/  ISETP.GT.AND P3, PT, R10, 0x21, P0 ;  /* 0x000000210a00780c */ /* 0x000fe20000764270 */
[----:B------:R-:W-:Y:S01]  /*7a40*/  FMUL R80, R80, R120 ;  /* 0x0000007850507220 */ /* 0x000fe20000400000 */
[----:B------:R-:W-:Y:S01]  /*7a50*/  F2FP.BF16.F32.PACK_AB R78, RZ, R78 ;  /* 0x0000004eff4e723e */ /* 0x000fe200000010ff */
[----:B------:R-:W-:Y:S01]  /*7a60*/  @P5 STG.E.U16 desc[UR36][R4.64+0x40], R104 ;  /* 0x0000406804005986 */ /* 0x000fe2000c101524 */
[----:B------:R-:W-:Y:S01]  /*7a70*/  ISETP.GT.AND P5, PT, R10, 0x28, P1 ;  /* 0x000000280a00780c */ /* 0x000fe20000fa4270 */
[-C--:B------:R-:W-:Y:S01]  /*7a80*/  FMUL R82, R82, R120.reuse ;  /* 0x0000007852527220 */ /* 0x080fe20000400000 */
[----:B------:R-:W-:Y:S01]  /*7a90*/  F2FP.BF16.F32.PACK_AB R79, RZ, R79 ;  /* 0x0000004fff4f723e */ /* 0x000fe200000010ff */
[----:B------:R-:W-:Y:S01]  /*7aa0*/  @P4 STG.E.U16 desc[UR36][R4.64+0x42], R105 ;  /* 0x0000426904004986 */ /* 0x000fe2000c101524 */
[----:B------:R-:W-:Y:S01]  /*7ab0*/  ISETP.GT.AND P4, PT, R10, 0x29, P1 ;  /* 0x000000290a00780c */ /* 0x000fe20000f84270 */
[-C--:B------:R-:W-:Y:S01]  /*7ac0*/  FMUL R84, R84, R120.reuse ;  /* 0x0000007854547220 */ /* 0x080fe20000400000 */
[----:B------:R-:W-:Y:S01]  /*7ad0*/  FMUL R85, R85, R120 ;  /* 0x0000007855557220 */ /* 0x000fe20000400000 */
[----:B0-----:R-:W-:-:S02]  /*7ae0*/  @P2 IMAD.MOV.U32 R6, RZ, RZ, R12 ;  /* 0x000000ffff062224 */ /* 0x001fc400078e000c */
[----:B------:R-:W-:Y:S01]  /*7af0*/  FMUL R86, R86, R120 ;  /* 0x0000007856567220 */ /* 0x000fe20000400000 */
[--C-:B------:R-:W-:Y:S01]  /*7b00*/  @P2 IMAD.MOV.U32 R7, RZ, RZ, R13.reuse ;  /* 0x000000ffff072224 */ /* 0x100fe200078e000d */
[----:B------:R-:W-:Y:S01]  /*7b10*/  F2FP.BF16.F32.PACK_AB R84, RZ, R84 ;  /* 0x00000054ff54723e */ /* 0x000fe200000010ff */
[-C--:B------:R-:W-:Y:S01]  /*7b20*/  FMUL R87, R87, R120.reuse ;  /* 0x0000007857577220 */ /* 0x080fe20000400000 */
[----:B------:R-:W-:Y:S01]  /*7b30*/  F2FP.BF16.F32.PACK_AB R85, RZ, R85 ;  /* 0x00000055ff55723e */ /* 0x000fe200000010ff */
[-C--:B------:R-:W-:Y:S01]  /*7b40*/  FMUL R30, R30, R120.reuse ;  /* 0x000000781e1e7220 */ /* 0x080fe20000400000 */
[----:B------:R0:W-:Y:S01]  /*7b50*/  @P2 STG.E.U16 desc[UR36][R6.64+0x40], R106 ;  /* 0x0000406a06002986 */ /* 0x0001e2000c101524 */
[----:B------:R-:W-:Y:S01]  /*7b60*/  ISETP.GT.AND P2, PT, R10, 0x28, P0 ;  /* 0x000000280a00780c */ /* 0x000fe20000744270 */
[----:B------:R-:W-:Y:S01]  /*7b70*/  FMUL R31, R31, R120 ;  /* 0x000000781f1f7220 */ /* 0x000fe20000400000 */
[----:B------:R-:W-:Y:S01]  /*7b80*/  F2FP.BF16.F32.PACK_AB R86, RZ, R86 ;  /* 0x00000056ff56723e */ /* 0x000fe200000010ff */
        /* <DEDUP_REMOVED lines=19> */
[----:B------:R-:W-:Y:S01]  /*7cc0*/  @P5 STG.E.U16 desc[UR36][R4.64+0x50], R108 ;  /* 0x0000506c04005986 */ /* 0x000fe2000c101524 */
[C---:B------:R-:W-:Y:S01]  /*7cd0*/  ISETP.GT.AND P5, PT, R10.reuse, 0x30, P1 ;  /* 0x000000300a00780c */ /* 0x040fe20000fa4270 */
[-C--:B------:R-:W-:Y:S01]  /*7ce0*/  FMUL R39, R39, R120.reuse ;  /* 0x0000007827277220 */ /* 0x080fe20000400000 */
[----:B------:R-:W-:Y:S01]  /*7cf0*/  F2FP.BF16.F32.PACK_AB R37, RZ, R37 ;  /* 0x00000025ff25723e */ /* 0x000fe200000010ff */
[----:B------:R-:W-:Y:S01]  /*7d00*/  @P4 STG.E.U16 desc[UR36][R4.64+0x52], R109 ;  /* 0x0000526d04004986 */ /* 0x000fe2000c101524 */
[----:B------:R-:W-:Y:S01]  /*7d10*/  ISETP.GT.AND P4, PT, R10, 0x31, P1 ;  /* 0x000000310a00780c */ /* 0x000fe20000f84270 */
[----:B------:R-:W-:Y:S01]  /*7d20*/  FMUL R40, R40, R120 ;  /* 0x0000007828287220 */ /* 0x000fe20000400000 */
[----:B------:R-:W-:Y:S01]  /*7d30*/  F2FP.BF16.F32.PACK_AB R38, RZ, R38 ;  /* 0x00000026ff26723e */ /* 0x000fe200000010ff */
[----:B0-----:R-:W-:-:S02]  /*7d40*/  @P2 IMAD.MOV.U32 R6, RZ, RZ, R12 ;  /* 0x000000ffff062224 */ /* 0x001fc400078e000c */
[-C--:B------:R-:W-:Y:S01]  /*7d50*/  FMUL R41, R41, R120.reuse ;  /* 0x0000007829297220 */ /* 0x080fe20000400000 */
        /* <DEDUP_REMOVED lines=22> */
[----:B------:R-:W-:Y:S01]  /*7ec0*/  FMUL R50, R50, R120 ;  /* 0x0000007832327220 */ /* 0x000fe20000400000 */
[----:B------:R-:W-:Y:S01]  /*7ed0*/  F2FP.BF16.F32.PACK_AB R48, RZ, R48 ;  /* 0x00000030ff30723e */ /* 0x000fe200000010ff */
[----:B------:R0:W-:Y:S01]  /*7ee0*/  @P3 STG.E.U16 desc[UR36][R6.64+0x52], R111 ;  /* 0x0000526f06003986 */ /* 0x0001e2000c101524 */
[----:B------:R-:W-:Y:S01]  /*7ef0*/  ISETP.GT.AND P3, PT, R10, 0x31, P0 ;  /* 0x000000310a00780c */ /* 0x000fe20000764270 */
[----:B------:R-:W-:Y:S01]  /*7f00*/  FMUL R51, R51, R120 ;  /* 0x0000007833337220 */ /* 0x000fe20000400000 */
[----:B------:R-:W-:Y:S01]  /*7f10*/  F2FP.BF16.F32.PACK_AB R49, RZ, R49 ;  /* 0x00000031ff31723e */ /* 0x000fe200000010ff */
[----:B------:R-:W-:Y:S01]  /*7f20*/  @P5 STG.E.U16 desc[UR36][R4.64+0x60], R112 ;  /* 0x0000607004005986 */ /* 0x000fe2000c101524 */
[----:B------:R-:W-:Y:S01]  /*7f30*/  IADD3 R60, P5, R15, R12, RZ ;  /* 0x0000000c0f3c7210 */ /* 0x000fe20007fbe0ff */
[----:B------:R-:W-:Y:S01]  /*7f40*/  FMUL R52, R52, R120 ;  /* 0x0000007834347220 */ /* 0x000fe20000400000 */
[----:B------:R-:W-:Y:S01]  /*7f50*/  F2FP.BF16.F32.PACK_AB R50, RZ, R50 ;  /* 0x00000032ff32723e */ /* 0x000fe200000010ff */
[----:B------:R-:W-:Y:S01]  /*7f60*/  @P4 STG.E.U16 desc[UR36][R4.64+0x62], R113 ;  /* 0x0000627104004986 */ /* 0x000fe2000c101524 */
[C---:B------:R-:W-:Y:S01]  /*7f70*/  ISETP.GT.AND P4, PT, R10.reuse, 0x38, P1 ;  /* 0x000000380a00780c */ /* 0x040fe20000f84270 */
[----:B------:R-:W-:Y:S01]  /*7f80*/  FMUL R53, R53, R120 ;  /* 0x0000007835357220 */ /* 0x000fe20000400000 */
[----:B------:R-:W-:Y:S01]  /*7f90*/  ISETP.GT.AND P1, PT, R10, 0x39, P1 ;  /* 0x000000390a00780c */ /* 0x000fe20000f24270 */
[----:B0-----:R-:W-:-:S02]  /*7fa0*/  @P2 IMAD.MOV.U32 R6, RZ, RZ, R12 ;  /* 0x000000ffff062224 */ /* 0x001fc400078e000c */
[-C--:B------:R-:W-:Y:S01]  /*7fb0*/  FMUL R54, R54, R120.reuse ;  /* 0x0000007836367220 */ /* 0x080fe20000400000 */
[----:B------:R-:W-:Y:S02]  /*7fc0*/  @P2 IMAD.MOV.U32 R7, RZ, RZ, R13 ;  /* 0x000000ffff072224 */ /* 0x000fe400078e000d */
[----:B------:R-:W-:Y:S01]  /*7fd0*/  FMUL R55, R55, R120 ;  /* 0x0000007837377220 */ /* 0x000fe20000400000 */
[----:B------:R-:W-:Y:S02]  /*7fe0*/  F2FP.BF16.F32.PACK_AB R51, RZ, R51 ;  /* 0x00000033ff33723e */ /* 0x000fe400000010ff */
[----:B------:R-:W-:Y:S01]  /*7ff0*/  F2FP.BF16.F32.PACK_AB R52, RZ, R52 ;  /* 0x00000034ff34723e */ /* 0x000fe200000010ff */
[----:B------:R0:W-:Y:S01]  /*8000*/  @P2 STG.E.U16 desc[UR36][R6.64+0x60], R114 ;  /* 0x0000607206002986 */ /* 0x0001e2000c101524 */
[C---:B------:R-:W-:Y:S02]  /*8010*/  ISETP.GT.AND P2, PT, R10.reuse, 0x38, P0 ;  /* 0x000000380a00780c */ /* 0x040fe40000744270 */
[----:B------:R-:W-:-:S02]  /*8020*/  ISETP.GT.AND P0, PT, R10, 0x39, P0 ;  /* 0x000000390a00780c */ /* 0x000fc40000704270 */
[----:B------:R-:W-:Y:S02]  /*8030*/  F2FP.BF16.F32.PACK_AB R53, RZ, R53 ;  /* 0x00000035ff35723e */ /* 0x000fe400000010ff */
[----:B------:R-:W-:Y:S02]  /*8040*/  F2FP.BF16.F32.PACK_AB R54, RZ, R54 ;  /* 0x00000036ff36723e */ /* 0x000fe400000010ff */
[----:B------:R-:W-:Y:S01]  /*8050*/  F2FP.BF16.F32.PACK_AB R55, RZ, R55 ;  /* 0x00000037ff37723e */ /* 0x000fe200000010ff */
[--C-:B0-----:R-:W-:Y:S02]  /*8060*/  @P3 IMAD.MOV.U32 R6, RZ, RZ, R12.reuse ;  /* 0x000000ffff063224 */ /* 0x101fe400078e000c */
[--C-:B------:R-:W-:Y:S02]  /*8070*/  @P3 IMAD.MOV.U32 R7, RZ, RZ, R13.reuse ;  /* 0x000000ffff073224 */ /* 0x100fe400078e000d */
[----:B------:R-:W-:Y:S02]  /*8080*/  @P2 IMAD.MOV.U32 R8, RZ, RZ, R12 ;  /* 0x000000ffff082224 */ /* 0x000fe400078e000c */
[----:B------:R-:W-:Y:S01]  /*8090*/  @P2 IMAD.MOV.U32 R9, RZ, RZ, R13 ;  /* 0x000000ffff092224 */ /* 0x000fe200078e000d */
[----:B------:R-:W-:Y:S01]  /*80a0*/  @P3 STG.E.U16 desc[UR36][R6.64+0x62], R115 ;  /* 0x0000627306003986 */ /* 0x000fe2000c101524 */
[----:B------:R-:W-:-:S03]  /*80b0*/  ISETP.GT.AND P3, PT, R3, 0x80, PT ;  /* 0x000000800300780c */ /* 0x000fc60003f64270 */
[----:B------:R-:W-:Y:S01]  /*80c0*/  @P4 STG.E.U16 desc[UR36][R4.64+0x70], R116 ;  /* 0x0000707404004986 */ /* 0x000fe2000c101524 */
[----:B------:R-:W-:-:S03]  /*80d0*/  IADD3 R56, P4, R15, R4, RZ ;  /* 0x000000040f387210 */ /* 0x000fc60007f9e0ff */
[----:B------:R-:W-:Y:S01]  /*80e0*/  @P1 STG.E.U16 desc[UR36][R4.64+0x72], R117 ;  /* 0x0000727504001986 */ /* 0x000fe2000c101524 */
[----:B------:R-:W-:-:S03]  /*80f0*/  ISETP.GT.AND P1, PT, R10, RZ, P3 ;  /* 0x000000ff0a00720c */ /* 0x000fc60001f24270 */
[----:B------:R0:W-:Y:S01]  /*8100*/  @P2 STG.E.U16 desc[UR36][R8.64+0x70], R118 ;  /* 0x0000707608002986 */ /* 0x0001e2000c101524 */
[----:B------:R-:W-:Y:S01]  /*8110*/  ISETP.GT.AND P2, PT, R3, 0x88, PT ;  /* 0x000000880300780c */ /* 0x000fe20003f44270 */
[----:B0-----:R-:W-:Y:S02]  /*8120*/  @P0 IMAD.MOV.U32 R8, RZ, RZ, R12 ;  /* 0x000000ffff080224 */ /* 0x001fe400078e000c */
[----:B------:R-:W-:-:S05]  /*8130*/  @P0 IMAD.MOV.U32 R9, RZ, RZ, R13 ;  /* 0x000000ffff090224 */ /* 0x000fca00078e000d */
[----:B------:R0:W-:Y:S01]  /*8140*/  @P0 STG.E.U16 desc[UR36][R8.64+0x72], R119 ;  /* 0x0000727708000986 */ /* 0x0001e2000c101524 */
[----:B------:R-:W-:-:S05]  /*8150*/  IADD3 R6, P0, R11, R4, RZ ;  /* 0x000000040b067210 */ /* 0x000fca0007f1e0ff */
[----:B------:R-:W-:Y:S01]  /*8160*/  IMAD.X R7, R21, 0x1, R5, P0 ;  /* 0x0000000115077824 */ /* 0x000fe200000e0605 */
[----:B------:R-:W-:-:S04]  /*8170*/  ISETP.GT.AND P0, PT, R10, 0x1, P3 ;  /* 0x000000010a00780c */ /* 0x000fc80001f04270 */
[----:B------:R1:W-:Y:S01]  /*8180*/  @P1 STG.E.U16 desc[UR36][R6.64], R14 ;  /* 0x0000000e06001986 */ /* 0x0003e2000c101524 */
[----:B0-----:R-:W-:Y:S01]  /*8190*/  F2FP.BF16.F32.PACK_AB R9, RZ, R57 ;  /* 0x00000039ff09723e */ /* 0x001fe200000010ff */
[----:B------:R-:W-:Y:S01]  /*81a0*/  IMAD.X R57, R21, 0x1, R5, P4 ;  /* 0x0000000115397824 */ /* 0x000fe200020e0605 */
[----:B------:R-:W-:Y:S02]  /*81b0*/  ISETP.GT.AND P1, PT, R10, RZ, P2 ;  /* 0x000000ff0a00720c */ /* 0x000fe40001724270 */
[----:B------:R-:W-:Y:S02]  /*81c0*/  IADD3 R8, P4, R11, R12, RZ ;  /* 0x0000000c0b087210 */ /* 0x000fe40007f9e0ff */
[----:B------:R-:W-:-:S03]  /*81d0*/  PRMT R88, R9, 0x7610, R88 ;  /* 0x0000761009587816 */ /* 0x000fc60000000058 */
[--C-:B------:R-:W-:Y:S01]  /*81e0*/  IMAD.X R9, R21, 0x1, R13.reuse, P4 ;  /* 0x0000000115097824 */ /* 0x100fe200020e060d */
[C---:B------:R-:W-:Y:S01]  /*81f0*/  ISETP.GT.AND P4, PT, R10.reuse, 0x1, P2 ;  /* 0x000000010a00780c */ /* 0x040fe20001784270 */
[----:B------:R0:W-:Y:S01]  /*8200*/  @P0 STG.E.U16 desc[UR36][R56.64], R88 ;  /* 0x0000005838000986 */ /* 0x0001e2000c101524 */
[----:B-1----:R-:W-:Y:S01]  /*8210*/  FMUL R14, R61, R120 ;  /* 0x000000783d0e7220 */ /* 0x002fe20000400000 */
[----:B------:R-:W-:Y:S01]  /*8220*/  IMAD.X R61, R21, 0x1, R13, P5 ;  /* 0x00000001153d7824 */ /* 0x000fe200028e060d */
[C---:B------:R-:W-:Y:S01]  /*8230*/  ISETP.GT.AND P0, PT, R10.reuse, 0x9, P3 ;  /* 0x000000090a00780c */ /* 0x040fe20001f04270 */
[----:B------:R1:W-:Y:S01]  /*8240*/  @P1 STG.E.U16 desc[UR36][R8.64], R89 ;  /* 0x0000005908001986 */ /* 0x0003e2000c101524 */
[----:B------:R-:W-:Y:S02]  /*8250*/  ISETP.GT.AND P1, PT, R10, 0x8, P3 ;  /* 0x000000080a00780c */ /* 0x000fe40001f24270 */
[----:B------:R-:W-:Y:S02]  /*8260*/  F2FP.BF16.F32.PACK_AB R14, RZ, R14 ;  /* 0x0000000eff0e723e */ /* 0x000fe400000010ff */
[----:B0-----:R-:W-:-:S03]  /*8270*/  LOP3.LUT R57, R11, 0x12, RZ, 0xfc, !PT ;  /* 0x000000120b397812 */ /* 0x001fc600078efcff */
[----:B------:R0:W-:Y:S01]  /*8280*/  @P4 STG.E.U16 desc[UR36][R60.64], R20 ;  /* 0x000000143c004986 */ /* 0x0001e2000c101524 */
[-C--:B------:R-:W-:Y:S02]  /*8290*/  IADD3 R88, P5, R59, R4.reuse, RZ ;  /* 0x000000043b587210 */ /* 0x080fe40007fbe0ff */
[----:B------:R-:W-:Y:S02]  /*82a0*/  IADD3 R90, P4, R57, R4, RZ ;  /* 0x00000004395a7210 */ /* 0x000fe40007f9e0ff */
[----:B------:R-:W-:Y:S01]  /*82b0*/  PRMT R56, R63, 0x7610, R56 ;  /* 0x000076103f387816 */ /* 0x000fe20000000038 */
[--C-:B-1----:R-:W-:Y:S01]  /*82c0*/  IMAD.X R89, R21, 0x1, R5.reuse, P5 ;  /* 0x0000000115597824 */ /* 0x102fe200028e0605 */
[----:B------:R-:W-:Y:S01]  /*82d0*/  LOP3.LUT R63, R11, 0x20, RZ, 0xfc, !PT ;  /* 0x000000200b3f7812 */ /* 0x000fe200078efcff */
[----:B------:R-:W-:Y:S01]  /*82e0*/  IMAD.X R91, R21, 0x1, R5, P4 ;  /* 0x00000001155b7824 */ /* 0x000fe200020e0605 */
[----:B------:R-:W-:Y:S02]  /*82f0*/  IADD3 R92, P4, R59, R12, RZ ;  /* 0x0000000c3b5c7210 */ /* 0x000fe40007f9e0ff */
[----:B------:R1:W-:Y:S01]  /*8300*/  @P1 STG.E.U16 desc[UR36][R88.64], R58 ;  /* 0x0000003a58001986 */ /* 0x0003e2000c101524 */
[C---:B------:R-:W-:Y:S01]  /*8310*/  ISETP.GT.AND P1, PT, R10.reuse, 0x8, P2 ;  /* 0x000000080a00780c */ /* 0x040fe20001724270 */
[----:B0-----:R-:W-:Y:S01]  /*8320*/  FMUL R60, R29, R120 ;  /* 0x000000781d3c7220 */ /* 0x001fe20000400000 */
[----:B------:R-:W-:Y:S01]  /*8330*/  IMAD.X R93, R21, 0x1, R13, P4 ;  /* 0x00000001155d7824 */ /* 0x000fe200020e060d */
[----:B------:R0:W-:Y:S01]  /*8340*/  @P0 STG.E.U16 desc[UR36][R90.64], R14 ;  /* 0x0000000e5a000986 */ /* 0x0001e2000c101524 */
[----:B------:R-:W-:-:S02]  /*8350*/  ISETP.GT.AND P0, PT, R10, 0x9, P2 ;  /* 0x000000090a00780c */ /* 0x000fc40001704270 */
[----:B------:R-:W-:Y:S02]  /*8360*/  LOP3.LUT R61, R11, 0x22, RZ, 0xfc, !PT ;  /* 0x000000220b3d7812 */ /* 0x000fe400078efcff */
[----:B------:R-:W-:Y:S02]  /*8370*/  F2FP.BF16.F32.PACK_AB R20, RZ, R65 ;  /* 0x00000041ff14723e */ /* 0x000fe400000010ff */
[----:B------:R-:W-:Y:S02]  /*8380*/  F2FP.BF16.F32.PACK_AB R60, RZ, R60 ;  /* 0x0000003cff3c723e */ /* 0x000fe400000010ff */
[----:B-1----:R-:W-:Y:S01]  /*8390*/  IADD3 R88, P5, R57, R12, RZ ;  /* 0x0000000c39587210 */ /* 0x002fe20007fbe0ff */
[----:B------:R-:W-:Y:S01]  /*83a0*/  @P1 STG.E.U16 desc[UR36][R92.64], R62 ;  /* 0x0000003e5c001986 */ /* 0x000fe2000c101524 */
[----:B------:R-:W-:Y:S01]  /*83b0*/  ISETP.GT.AND P1, PT, R10, 0x10, P3 ;  /* 0x000000100a00780c */ /* 0x000fe20001f24270 */
[----:B0-----:R-:W-:Y:S01]  /*83c0*/  FMUL R14, R64, R120 ;  /* 0x00000078400e7220 */ /* 0x001fe20000400000 */
[-C--:B------:R-:W-:Y:S01]  /*83d0*/  IADD3 R64, P4, R63, R4.reuse, RZ ;  /* 0x000000043f407210 */ /* 0x080fe20007f9e0ff */
[----:B------:R-:W-:Y:S01]  /*83e0*/  IMAD.X R89, R21, 0x1, R13, P5 ;  /* 0x0000000115597824 */ /* 0x000fe200028e060d */
[----:B------:R-:W-:-:S02]  /*83f0*/  IADD3 R90, P5, R61, R4, RZ ;  /* 0x000000043d5a7210 */ /* 0x000fc40007fbe0ff */
[----:B------:R-:W-:Y:S01]  /*8400*/  F2FP.BF16.F32.PACK_AB R14, RZ, R14 ;  /* 0x0000000eff0e723e */ /* 0x000fe200000010ff */
[C-C-:B------:R-:W-:Y:S01]  /*8410*/  IMAD.X R65, R21.reuse, 0x1, R5.reuse, P4 ;  /* 0x0000000115417824 */ /* 0x140fe200020e0605 */
[----:B------:R0:W-:Y:S01]  /*8420*/  @P0 STG.E.U16 desc[UR36][R88.64], R56 ;  /* 0x0000003858000986 */ /* 0x0001e2000c101524 */
[C---:B------:R-:W-:Y:S01]  /*8430*/  ISETP.GT.AND P0, PT, R10.reuse, 0x11, P3 ;  /* 0x000000110a00780c */ /* 0x040fe20001f04270 */
[----:B------:R-:W-:Y:S01]  /*8440*/  IMAD.X R91, R21, 0x1, R5, P5 ;  /* 0x00000001155b7824 */ /* 0x000fe200028e0605 */
[C---:B------:R-:W-:Y:S02]  /*8450*/  ISETP.GT.AND P4, PT, R10.reuse, 0x10, P2 ;  /* 0x000000100a00780c */ /* 0x040fe40001784270 */
[----:B------:R1:W-:Y:S01]  /*8460*/  @P1 STG.E.U16 desc[UR36][R64.64], R14 ;  /* 0x0000000e40001986 */ /* 0x0003e2000c101524 */
[----:B------:R-:W-:Y:S02]  /*8470*/  ISETP.GT.AND P1, PT, R10, 0x11, P2 ;  /* 0x000000110a00780c */ /* 0x000fe40001724270 */
[----:B0-----:R-:W-:-:S06]  /*8480*/  IADD3 R88, P5, R63, R12, RZ ;  /* 0x0000000c3f587210 */ /* 0x001fcc0007fbe0ff */
[----:B------:R0:W-:Y:S01]  /*8490*/  @P0 STG.E.U16 desc[UR36][R90.64], R20 ;  /* 0x000000145a000986 */ /* 0x0001e2000c101524 */
[----:B------:R-:W-:Y:S01]  /*84a0*/  ISETP.GT.AND P0, PT, R10, 0x18, P3 ;  /* 0x000000180a00780c */ /* 0x000fe20001f04270 */
[--C-:B------:R-:W-:Y:S01]  /*84b0*/  IMAD.X R89, R21, 0x1, R13.reuse, P5 ;  /* 0x0000000115597824 */ /* 0x100fe200028e060d */
[----:B-1----:R-:W-:Y:S01]  /*84c0*/  LOP3.LUT R65, R11, 0x30, RZ, 0xfc, !PT ;  /* 0x000000300b417812 */ /* 0x002fe200078efcff */
[----:B------:R-:W-:Y:S01]  /*84d0*/  FMUL R14, R69, R120 ;  /* 0x00000078450e7220 */ /* 0x000fe20000400000 */
[----:B------:R-:W-:Y:S02]  /*84e0*/  IADD3 R92, P5, R61, R12, RZ ;  /* 0x0000000c3d5c7210 */ /* 0x000fe40007fbe0ff */
[----:B------:R1:W-:Y:S01]  /*84f0*/  @P4 STG.E.U16 desc[UR36][R88.64], R66 ;  /* 0x0000004258004986 */ /* 0x0003e2000c101524 */
[----:B------:R-:W-:Y:S02]  /*8500*/  PRMT R56, R67, 0x7610, R56 ;  /* 0x0000761043387816 */ /* 0x000fe40000000038 */
[----:B------:R-:W-:Y:S01]  /*8510*/  LOP3.LUT R67, R11, 0x32, RZ, 0xfc, !PT ;  /* 0x000000320b437812 */ /* 0x000fe200078efcff */
[----:B------:R-:W-:Y:S01]  /*8520*/  IMAD.X R93, R21, 0x1, R13, P5 ;  /* 0x00000001155d7824 */ /* 0x000fe200028e060d */
[----:B0-----:R-:W-:-:S02]  /*8530*/  F2FP.BF16.F32.PACK_AB R20, RZ, R68 ;  /* 0x00000044ff14723e */ /* 0x001fc400000010ff */
[-C--:B------:R-:W-:Y:S02]  /*8540*/  IADD3 R68, P4, R65, R4.reuse, RZ ;  /* 0x0000000441447210 */ /* 0x080fe40007f9e0ff */
[----:B------:R0:W-:Y:S01]  /*8550*/  @P1 STG.E.U16 desc[UR36][R92.64], R56 ;  /* 0x000000385c001986 */ /* 0x0001e2000c101524 */
[----:B------:R-:W-:Y:S02]  /*8560*/  ISETP.GT.AND P1, PT, R10, 0x19, P3 ;  /* 0x000000190a00780c */ /* 0x000fe40001f24270 */
[--C-:B------:R-:W-:Y:S01]  /*8570*/  IMAD.X R69, R21, 0x1, R5.reuse, P4 ;  /* 0x0000000115457824 */ /* 0x100fe200020e0605 */
[----:B-1----:R-:W-:Y:S02]  /*8580*/  IADD3 R88, P4, R67, R4, RZ ;  /* 0x0000000443587210 */ /* 0x002fe40007f9e0ff */
[----:B------:R-:W-:Y:S02]  /*8590*/  F2FP.BF16.F32.PACK_AB R14, RZ, R14 ;  /* 0x0000000eff0e723e */ /* 0x000fe400000010ff */
[----:B------:R1:W-:Y:S01]  /*85a0*/  @P0 STG.E.U16 desc[UR36][R68.64], R20 ;  /* 0x0000001444000986 */ /* 0x0003e2000c101524 */
[----:B------:R-:W-:Y:S01]  /*85b0*/  IMAD.X R89, R21, 0x1, R5, P4 ;  /* 0x0000000115597824 */ /* 0x000fe200020e0605 */
[----:B------:R-:W-:-:S02]  /*85c0*/  IADD3 R90, P4, R65, R12, RZ ;  /* 0x0000000c415a7210 */ /* 0x000fc40007f9e0ff */
[----:B------:R-:W-:Y:S02]  /*85d0*/  ISETP.GT.AND P0, PT, R10, 0x18, P2 ;  /* 0x000000180a00780c */ /* 0x000fe40001704270 */
[----:B------:R-:W-:Y:S01]  /*85e0*/  PRMT R58, R14, 0x7610, R58 ;  /* 0x000076100e3a7816 */ /* 0x000fe2000000003a */
[----:B------:R-:W-:Y:S01]  /*85f0*/  IMAD.X R91, R21, 0x1, R13, P4 ;  /* 0x00000001155b7824 */ /* 0x000fe200020e060d */
[----:B------:R-:W-:Y:S01]  /*8600*/  ISETP.GT.AND P4, PT, R10, 0x19, P2 ;  /* 0x000000190a00780c */ /* 0x000fe20001784270 */
[----:B------:R-:W-:Y:S01]  /*8610*/  FMUL R14, R73, R120 ;  /* 0x00000078490e7220 */ /* 0x000fe20000400000 */
[----:B0-----:R-:W-:Y:S01]  /*8620*/  F2FP.BF16.F32.PACK_AB R56, RZ, R72 ;  /* 0x00000048ff38723e */ /* 0x001fe200000010ff */
[----:B------:R0:W-:Y:S01]  /*8630*/  @P1 STG.E.U16 desc[UR36][R88.64], R58 ;  /* 0x0000003a58001986 */ /* 0x0001e2000c101524 */
[----:B------:R-:W-:Y:S02]  /*8640*/  IADD3 R72, P5, R67, R12, RZ ;  /* 0x0000000c43487210 */ /* 0x000fe40007fbe0ff */
[----:B-1----:R-:W-:-:S02]  /*8650*/  F2FP.BF16.F32.PACK_AB R20, RZ, R71 ;  /* 0x00000047ff14723e */ /* 0x002fc400000010ff */
[----:B------:R-:W-:Y:S01]  /*8660*/  LOP3.LUT R71, R11, 0x40, RZ, 0xfc, !PT ;  /* 0x000000400b477812 */ /* 0x000fe200078efcff */
[----:B------:R-:W-:Y:S01]  /*8670*/  IMAD.X R73, R21, 0x1, R13, P5 ;  /* 0x0000000115497824 */ /* 0x000fe200028e060d */
[C---:B------:R-:W-:Y:S01]  /*8680*/  ISETP.GT.AND P1, PT, R10.reuse, 0x20, P3 ;  /* 0x000000200a00780c */ /* 0x040fe20001f24270 */
[----:B------:R1:W-:Y:S01]  /*8690*/  @P0 STG.E.U16 desc[UR36][R90.64], R70 ;  /* 0x000000465a000986 */ /* 0x0003e2000c101524 */
[----:B------:R-:W-:Y:S02]  /*86a0*/  LOP3.LUT R69, R11, 0x42, RZ, 0xfc, !PT ;  /* 0x000000420b457812 */ /* 0x000fe400078efcff */
[----:B------:R-:W-:Y:S01]  /*86b0*/  ISETP.GT.AND P0, PT, R10, 0x21, P3 ;  /* 0x000000210a00780c */ /* 0x000fe20001f04270 */
[----:B------:R2:W-:Y:S01]  /*86c0*/  @P4 STG.E.U16 desc[UR36][R72.64], R20 ;  /* 0x0000001448004986 */ /* 0x0005e2000c101524 */
[----:B0-----:R-:W-:Y:S02]  /*86d0*/  IADD3 R88, P5, R71, R4, RZ ;  /* 0x0000000447587210 */ /* 0x001fe40007fbe0ff */
[----:B------:R-:W-:-:S03]  /*86e0*/  F2FP.BF16.F32.PACK_AB R14, RZ, R14 ;  /* 0x0000000eff0e723e */ /* 0x000fc600000010ff */
[----:B------:R-:W-:Y:S01]  /*86f0*/  IMAD.X R89, R21, 0x1, R5, P5 ;  /* 0x0000000115597824 */ /* 0x000fe200028e0605 */
[----:B-1----:R-:W-:-:S04]  /*8700*/  IADD3 R90, P4, R69, R4, RZ ;  /* 0x00000004455a7210 */ /* 0x002fc80007f9e0ff */
[----:B------:R0:W-:Y:S01]  /*8710*/  @P1 STG.E.U16 desc[UR36][R88.64], R56 ;  /* 0x0000003858001986 */ /* 0x0001e2000c101524 */
[C---:B------:R-:W-:Y:S01]  /*8720*/  ISETP.GT.AND P1, PT, R10.reuse, 0x20, P2 ;  /* 0x000000200a00780c */ /* 0x040fe20001724270 */
[----:B------:R-:W-:Y:S01]  /*8730*/  IMAD.X R91, R21, 0x1, R5, P4 ;  /* 0x00000001155b7824 */ /* 0x000fe200020e0605 */
[----:B------:R-:W-:Y:S02]  /*8740*/  IADD3 R92, P4, R71, R12, RZ ;  /* 0x0000000c475c7210 */ /* 0x000fe40007f9e0ff */
[----:B--2---:R-:W-:Y:S02]  /*8750*/  LOP3.LUT R73, R11, 0x52, RZ, 0xfc, !PT ;  /* 0x000000520b497812 */ /* 0x004fe400078efcff */
[----:B------:R1:W-:Y:S01]  /*8760*/  @P0 STG.E.U16 desc[UR36][R90.64], R14 ;  /* 0x0000000e5a000986 */ /* 0x0003e2000c101524 */
[----:B------:R-:W-:Y:S01]  /*8770*/  ISETP.GT.AND P0, PT, R10, 0x21, P2 ;  /* 0x000000210a00780c */ /* 0x000fe20001704270 */
[----:B------:R-:W-:Y:S01]  /*8780*/  IMAD.X R93, R21, 0x1, R13, P4 ;  /* 0x00000001155d7824 */ /* 0x000fe200020e060d */
[----:B------:R-:W-:-:S02]  /*8790*/  F2FP.BF16.F32.PACK_AB R20, RZ, R77 ;  /* 0x0000004dff14723e */ /* 0x000fc400000010ff */
[----:B0-----:R-:W-:Y:S02]  /*87a0*/  IADD3 R88, P5, R69, R12, RZ ;  /* 0x0000000c45587210 */ /* 0x001fe40007fbe0ff */
[----:B------:R-:W-:Y:S01]  /*87b0*/  PRMT R56, R75, 0x7610, R56 ;  /* 0x000076104b387816 */ /* 0x000fe20000000038 */
[----:B------:R-:W-:Y:S01]  /*87c0*/  @P1 STG.E.U16 desc[UR36][R92.64], R74 ;  /* 0x0000004a5c001986 */ /* 0x000fe2000c101524 */
[----:B------:R-:W-:Y:S01]  /*87d0*/  LOP3.LUT R75, R11, 0x50, RZ, 0xfc, !PT ;  /* 0x000000500b4b7812 */ /* 0x000fe200078efcff */
[----:B------:R-:W-:Y:S01]  /*87e0*/  IMAD.X R89, R21, 0x1, R13, P5 ;  /* 0x0000000115597824 */ /* 0x000fe200028e060d */
[----:B------:R-:W-:Y:S01]  /*87f0*/  ISETP.GT.AND P1, PT, R10, 0x28, P3 ;  /* 0x000000280a00780c */ /* 0x000fe20001f24270 */
[----:B-1----:R-:W-:Y:S01]  /*8800*/  FMUL R14, R76, R120 ;  /* 0x000000784c0e7220 */ /* 0x002fe20000400000 */
[-C--:B------:R-:W-:Y:S02]  /*8810*/  IADD3 R76, P4, R75, R4.reuse, RZ ;  /* 0x000000044b4c7210 */ /* 0x080fe40007f9e0ff */
[----:B------:R-:W-:Y:S01]  /*8820*/  IADD3 R90, P5, R73, R4, RZ ;  /* 0x00000004495a7210 */ /* 0x000fe20007fbe0ff */
[----:B------:R0:W-:Y:S01]  /*8830*/  @P0 STG.E.U16 desc[UR36][R88.64], R56 ;  /* 0x0000003858000986 */ /* 0x0001e2000c101524 */
[C---:B------:R-:W-:Y:S01]  /*8840*/  ISETP.GT.AND P0, PT, R10.reuse, 0x29, P3 ;  /* 0x000000290a00780c */ /* 0x040fe20001f04270 */
[C-C-:B------:R-:W-:Y:S01]  /*8850*/  IMAD.X R77, R21.reuse, 0x1, R5.reuse, P4 ;  /* 0x00000001154d7824 */ /* 0x140fe200020e0605 */
[----:B------:R-:W-:Y:S01]  /*8860*/  ISETP.GT.AND P4, PT, R10, 0x28, P2 ;  /* 0x000000280a00780c */ /* 0x000fe20001784270 */
[----:B------:R-:W-:Y:S01]  /*8870*/  IMAD.X R91, R21, 0x1, R5, P5 ;  /* 0x00000001155b7824 */ /* 0x000fe200028e0605 */
[----:B------:R-:W-:-:S05]  /*8880*/  F2FP.BF16.F32.PACK_AB R14, RZ, R14 ;  /* 0x0000000eff0e723e */ /* 0x000fca00000010ff */
[----:B------:R1:W-:Y:S01]  /*8890*/  @P1 STG.E.U16 desc[UR36][R76.64], R14 ;  /* 0x0000000e4c001986 */ /* 0x0003e2000c101524 */
[C---:B------:R-:W-:Y:S02]  /*88a0*/  ISETP.GT.AND P1, PT, R10.reuse, 0x29, P2 ;  /* 0x000000290a00780c */ /* 0x040fe40001724270 */
[-C--:B0-----:R-:W-:Y:S01]  /*88b0*/  IADD3 R88, P5, R75, R12.reuse, RZ ;  /* 0x0000000c4b587210 */ /* 0x081fe20007fbe0ff */
[----:B------:R0:W-:Y:S01]  /*88c0*/  @P0 STG.E.U16 desc[UR36][R90.64], R20 ;  /* 0x000000145a000986 */ /* 0x0001e2000c101524 */
[----:B------:R-:W-:Y:S02]  /*88d0*/  PRMT R56, R79, 0x7610, R56 ;  /* 0x000076104f387816 */ /* 0x000fe40000000038 */
[----:B------:R-:W-:Y:S01]  /*88e0*/  LOP3.LUT R79, R11, 0x62, RZ, 0xfc, !PT ;  /* 0x000000620b4f7812 */ /* 0x000fe200078efcff */
[--C-:B------:R-:W-:Y:S01]  /*88f0*/  IMAD.X R89, R21, 0x1, R13.reuse, P5 ;  /* 0x0000000115597824 */ /* 0x100fe200028e060d */
[----:B------:R-:W-:Y:S02]  /*8900*/  ISETP.GT.AND P0, PT, R10, 0x30, P3 ;  /* 0x000000300a00780c */ /* 0x000fe40001f04270 */
[----:B------:R-:W-:Y:S01]  /*8910*/  IADD3 R92, P5, R73, R12, RZ ;  /* 0x0000000c495c7210 */ /* 0x000fe20007fbe0ff */
[----:B-1----:R-:W-:Y:S01]  /*8920*/  FMUL R14, R81, R120 ;  /* 0x00000078510e7220 */ /* 0x002fe20000400000 */
[----:B------:R-:W-:Y:S01]  /*8930*/  LOP3.LUT R77, R11, 0x60, RZ, 0xfc, !PT ;  /* 0x000000600b4d7812 */ /* 0x000fe200078efcff */
[----:B------:R1:W-:Y:S01]  /*8940*/  @P4 STG.E.U16 desc[UR36][R88.64], R78 ;  /* 0x0000004e58004986 */ /* 0x0003e2000c101524 */
[----:B0-----:R-:W-:Y:S01]  /*8950*/  F2FP.BF16.F32.PACK_AB R20, RZ, R80 ;  /* 0x00000050ff14723e */ /* 0x001fe200000010ff */
[----:B------:R-:W-:Y:S01]  /*8960*/  IMAD.X R93, R21, 0x1, R13, P5 ;  /* 0x00000001155d7824 */ /* 0x000fe200028e060d */
[----:B------:R-:W-:-:S02]  /*8970*/  IADD3 R80, P4, R77, R4, RZ ;  /* 0x000000044d507210 */ /* 0x000fc40007f9e0ff */
[----:B------:R-:W-:Y:S02]  /*8980*/  PRMT R58, R20, 0x7610, R58 ;  /* 0x00007610143a7816 */ /* 0x000fe4000000003a */
[----:B------:R-:W-:Y:S01]  /*8990*/  F2FP.BF16.F32.PACK_AB R14, RZ, R14 ;  /* 0x0000000eff0e723e */ /* 0x000fe200000010ff */
[--C-:B------:R-:W-:Y:S01]  /*89a0*/  IMAD.X R81, R21, 0x1, R5.reuse, P4 ;  /* 0x0000000115517824 */ /* 0x100fe200020e0605 */
[----:B------:R-:W-:Y:S01]  /*89b0*/  F2FP.BF16.F32.PACK_AB R20, RZ, R82 ;  /* 0x00000052ff14723e */ /* 0x000fe200000010ff */
[----:B------:R0:W-:Y:S01]  /*89c0*/  @P1 STG.E.U16 desc[UR36][R92.64], R56 ;  /* 0x000000385c001986 */ /* 0x0001e2000c101524 */
[----:B-1----:R-:W-:Y:S02]  /*89d0*/  IADD3 R88, P4, R79, R4, RZ ;  /* 0x000000044f587210 */ /* 0x002fe40007f9e0ff */
[C---:B------:R-:W-:Y:S01]  /*89e0*/  ISETP.GT.AND P1, PT, R10.reuse, 0x31, P3 ;  /* 0x000000310a00780c */ /* 0x040fe20001f24270 */
[----:B------:R1:W-:Y:S01]  /*89f0*/  @P0 STG.E.U16 desc[UR36][R80.64], R58 ;  /* 0x0000003a50000986 */ /* 0x0003e2000c101524 */
[----:B------:R-:W-:Y:S01]  /*8a00*/  ISETP.GT.AND P0, PT, R10, 0x30, P2 ;  /* 0x000000300a00780c */ /* 0x000fe20001704270 */
[----:B------:R-:W-:Y:S01]  /*8a10*/  IMAD.X R89, R21, 0x1, R5, P4 ;  /* 0x0000000115597824 */ /* 0x000fe200020e0605 */
[----:B------:R-:W-:-:S02]  /*8a20*/  IADD3 R82, P4, R77, R12, RZ ;  /* 0x0000000c4d527210 */ /* 0x000fc40007f9e0ff */
[----:B0-----:R-:W-:Y:S01]  /*8a30*/  PRMT R56, R14, 0x7610, R56 ;  /* 0x000076100e387816 */ /* 0x001fe20000000038 */
[-C--:B------:R-:W-:Y:S02]  /*8a40*/  FMUL R14, R83, R120.reuse ;  /* 0x00000078530e7220 */ /* 0x080fe40000400000 */
[--C-:B------:R-:W-:Y:S01]  /*8a50*/  IMAD.X R83, R21, 0x1, R13.reuse, P4 ;  /* 0x0000000115537824 */ /* 0x100fe200020e060d */
[----:B------:R-:W-:Y:S01]  /*8a60*/  ISETP.GT.AND P4, PT, R10, 0x31, P2 ;  /* 0x000000310a00780c */ /* 0x000fe20001784270 */
[----:B-1----:R-:W-:Y:S01]  /*8a70*/  FMUL R58, R28, R120 ;  /* 0x000000781c3a7220 */ /* 0x002fe20000400000 */
[----:B------:R-:W-:Y:S01]  /*8a80*/  IADD3 R80, P5, R79, R12, RZ ;  /* 0x0000000c4f507210 */ /* 0x000fe20007fbe0ff */
[----:B------:R0:W-:Y:S01]  /*8a90*/  @P1 STG.E.U16 desc[UR36][R88.64], R56 ;  /* 0x0000003858001986 */ /* 0x0001e2000c101524 */
[----:B------:R-:W-:Y:S02]  /*8aa0*/  F2FP.BF16.F32.PACK_AB R14, RZ, R14 ;  /* 0x0000000eff0e723e */ /* 0x000fe400000010ff */
[----:B------:R-:W-:Y:S01]  /*8ab0*/  ISETP.GT.AND P1, PT, R3, 0x100, PT ;  /* 0x000001000300780c */ /* 0x000fe20003f24270 */
[----:B------:R-:W-:Y:S01]  /*8ac0*/  IMAD.X R81, R21, 0x1, R13, P5 ;  /* 0x0000000115517824 */ /* 0x000fe200028e060d */
[----:B------:R-:W-:Y:S01]  /*8ad0*/  PRMT R62, R14, 0x7610, R62 ;  /* 0x000076100e3e7816 */ /* 0x000fe2000000003e */
[----:B------:R1:W-:Y:S01]  /*8ae0*/  @P0 STG.E.U16 desc[UR36][R82.64], R20 ;  /* 0x0000001452000986 */ /* 0x0003e2000c101524 */
[----:B------:R-:W-:Y:S01]  /*8af0*/  ISETP.GT.AND P0, PT, R3, 0x108, PT ;  /* 0x000001080300780c */ /* 0x000fe20003f04270 */
[-C--:B------:R-:W-:Y:S01]  /*8b00*/  FMUL R3, R24, R120.reuse ;  /* 0x0000007818037220 */ /* 0x080fe20000400000 */
[-C--:B------:R-:W-:Y:S01]  /*8b10*/  FMUL R14, R25, R120.reuse ;  /* 0x00000078190e7220 */ /* 0x080fe20000400000 */
[----:B------:R2:W-:Y:S01]  /*8b20*/  @P4 STG.E.U16 desc[UR36][R80.64], R62 ;  /* 0x0000003e50004986 */ /* 0x0005e2000c101524 */
[C---:B------:R-:W-:Y:S01]  /*8b30*/  ISETP.GT.AND P4, PT, R10.reuse, 0x38, P3 ;  /* 0x000000380a00780c */ /* 0x040fe20001f84270 */
[----:B0-----:R-:W-:Y:S01]  /*8b40*/  FMUL R56, R27, R120 ;  /* 0x000000781b387220 */ /* 0x001fe20000400000 */
[----:B------:R-:W-:-:S02]  /*8b50*/  ISETP.GT.AND P3, PT, R10, 0x39, P3 ;  /* 0x000000390a00780c */ /* 0x000fc40001f64270 */
[----:B------:R-:W-:Y:S02]  /*8b60*/  F2FP.BF16.F32.PACK_AB R3, RZ, R3 ;  /* 0x00000003ff03723e */ /* 0x000fe400000010ff */
[----:B------:R-:W-:Y:S01]  /*8b70*/  F2FP.BF16.F32.PACK_AB R14, RZ, R14 ;  /* 0x0000000eff0e723e */ /* 0x000fe200000010ff */
[----:B-1----:R-:W-:Y:S01]  /*8b80*/  FMUL R20, R26, R120 ;  /* 0x000000781a147220 */ /* 0x002fe20000400000 */
[C---:B------:R-:W-:Y:S02]  /*8b90*/  LOP3.LUT R83, R11.reuse, 0x72, RZ, 0xfc, !PT ;  /* 0x000000720b537812 */ /* 0x040fe400078efcff */
[----:B------:R-:W-:Y:S02]  /*8ba0*/  F2FP.BF16.F32.PACK_AB R56, RZ, R56 ;  /* 0x00000038ff38723e */ /* 0x000fe400000010ff */
[----:B--2---:R-:W-:Y:S02]  /*8bb0*/  LOP3.LUT R81, R11, 0x70, RZ, 0xfc, !PT ;  /* 0x000000700b517812 */ /* 0x004fe400078efcff */
[----:B------:R-:W-:-:S02]  /*8bc0*/  F2FP.BF16.F32.PACK_AB R20, RZ, R20 ;  /* 0x00000014ff14723e */ /* 0x000fc400000010ff */
[----:B------:R-:W-:Y:S02]  /*8bd0*/  IADD3 R24, P5, R81, R4, RZ ;  /* 0x0000000451187210 */ /* 0x000fe40007fbe0ff */
[----:B------:R-:W-:-:S03]  /*8be0*/  F2FP.BF16.F32.PACK_AB R58, RZ, R58 ;  /* 0x0000003aff3a723e */ /* 0x000fc600000010ff */
[----:B------:R-:W-:Y:S01]  /*8bf0*/  IMAD.X R25, R21, 0x1, R5, P5 ;  /* 0x0000000115197824 */ /* 0x000fe200028e0605 */
[C---:B------:R-:W-:Y:S02]  /*8c00*/  ISETP.GT.AND P5, PT, R10.reuse, 0x38, P2 ;  /* 0x000000380a00780c */ /* 0x040fe400017a4270 */
[----:B------:R-:W-:Y:S02]  /*8c10*/  ISETP.GT.AND P2, PT, R10, 0x39, P2 ;  /* 0x000000390a00780c */ /* 0x000fe40001744270 */
[----:B------:R0:W-:Y:S01]  /*8c20*/  @P4 STG.E.U16 desc[UR36][R24.64], R84 ;  /* 0x0000005418004986 */ /* 0x0001e2000c101524 */
[----:B------:R-:W-:-:S05]  /*8c30*/  IADD3 R4, P4, R83, R4, RZ ;  /* 0x0000000453047210 */ /* 0x000fca0007f9e0ff */
[----:B------:R-:W-:Y:S01]  /*8c40*/  IMAD.X R5, R21, 0x1, R5, P4 ;  /* 0x0000000115057824 */ /* 0x000fe200020e0605 */
[----:B------:R-:W-:-:S04]  /*8c50*/  IADD3 R26, P4, R81, R12, RZ ;  /* 0x0000000c511a7210 */ /* 0x000fc80007f9e0ff */
[----:B------:R1:W-:Y:S01]  /*8c60*/  @P3 STG.E.U16 desc[UR36][R4.64], R85 ;  /* 0x0000005504003986 */ /* 0x0003e2000c101524 */
[--C-:B------:R-:W-:Y:S01]  /*8c70*/  IMAD.X R27, R21, 0x1, R13.reuse, P4 ;  /* 0x00000001151b7824 */ /* 0x100fe200020e060d */
[----:B------:R-:W-:Y:S02]  /*8c80*/  IADD3 R12, P4, R83, R12, RZ ;  /* 0x0000000c530c7210 */ /* 0x000fe40007f9e0ff */
[----:B------:R-:W-:Y:S02]  /*8c90*/  ISETP.GT.AND P3, PT, R10, 0x1, P1 ;  /* 0x000000010a00780c */ /* 0x000fe40000f64270 */
[----:B------:R-:W-:Y:S01]  /*8ca0*/  @P5 STG.E.U16 desc[UR36][R26.64], R86 ;  /* 0x000000561a005986 */ /* 0x000fe2000c101524 */
[----:B------:R-:W-:Y:S01]  /*8cb0*/  IMAD.X R13, R21, 0x1, R13, P4 ;  /* 0x00000001150d7824 */ /* 0x000fe200020e060d */
[-C--:B0-----:R-:W-:Y:S02]  /*8cc0*/  IADD3 R24, P5, R11, R6.reuse, RZ ;  /* 0x000000060b187210 */ /* 0x081fe40007fbe0ff */
[----:B------:R-:W-:-:S02]  /*8cd0*/  IADD3 R28, P4, R15, R6, RZ ;  /* 0x000000060f1c7210 */ /* 0x000fc40007f9e0ff */
[----:B------:R0:W-:Y:S01]  /*8ce0*/  @P2 STG.E.U16 desc[UR36][R12.64], R87 ;  /* 0x000000570c002986 */ /* 0x0001e2000c101524 */
[C---:B------:R-:W-:Y:S01]  /*8cf0*/  ISETP.GT.AND P2, PT, R10.reuse, RZ, P1 ;  /* 0x000000ff0a00720c */ /* 0x040fe20000f44270 */
[C-C-:B------:R-:W-:Y:S01]  /*8d00*/  IMAD.X R25, R21.reuse, 0x1, R7.reuse, P5 ;  /* 0x0000000115197824 */ /* 0x140fe200028e0607 */
[----:B------:R-:W-:Y:S01]  /*8d10*/  ISETP.GT.AND P5, PT, R10, RZ, P0 ;  /* 0x000000ff0a00720c */ /* 0x000fe200007a4270 */
[----:B------:R-:W-:Y:S01]  /*8d20*/  IMAD.X R29, R21, 0x1, R7, P4 ;  /* 0x00000001151d7824 */ /* 0x000fe200020e0607 */
[----:B-1----:R-:W-:-:S05]  /*8d30*/  IADD3 R4, P4, R11, R8, RZ ;  /* 0x000000080b047210 */ /* 0x002fca0007f9e0ff */
[----:B------:R-:W-:-:S04]  /*8d40*/  IMAD.X R5, R21, 0x1, R9, P4 ;  /* 0x0000000115057824 */ /* 0x000fc800020e0609 */
[----:B------:R-:W-:Y:S01]  /*8d50*/  @P2 STG.E.U16 desc[UR36][R24.64], R3 ;  /* 0x0000000318002986 */ /* 0x000fe2000c101524 */
[----:B------:R-:W-:-:S03]  /*8d60*/  ISETP.GT.AND P2, PT, R10, 0x1, P0 ;  /* 0x000000010a00780c */ /* 0x000fc60000744270 */
[----:B------:R1:W-:Y:S01]  /*8d70*/  @P3 STG.E.U16 desc[UR36][R28.64], R14 ;  /* 0x0000000e1c003986 */ /* 0x0003e2000c101524 */
[----:B------:R-:W-:-:S03]  /*8d80*/  ISETP.GT.AND P3, PT, R10, 0x8, P1 ;  /* 0x000000080a00780c */ /* 0x000fc60000f64270 */
[----:B------:R2:W-:Y:S01]  /*8d90*/  @P5 STG.E.U16 desc[UR36][R4.64], R20 ;  /* 0x0000001404005986 */ /* 0x0005e2000c101524 */
[----:B0-----:R-:W-:-:S05]  /*8da0*/  IADD3 R12, P5, R15, R8, RZ ;  /* 0x000000080f0c7210 */ /* 0x001fca0007fbe0ff */
[----:B------:R-:W-:Y:S01]  /*8db0*/  IMAD.X R13, R21, 0x1, R9, P5 ;  /* 0x00000001150d7824 */ /* 0x000fe200028e0609 */
[C---:B------:R-:W-:Y:S02]  /*8dc0*/  ISETP.GT.AND P5, PT, R10.reuse, 0x9, P1 ;  /* 0x000000090a00780c */ /* 0x040fe40000fa4270 */
[-C--:B-1----:R-:W-:Y:S02]  /*8dd0*/  IADD3 R14, P4, R59, R6.reuse, RZ ;  /* 0x000000063b0e7210 */ /* 0x082fe40007f9e0ff */
[----:B------:R-:W-:Y:S01]  /*8de0*/  @P2 STG.E.U16 desc[UR36][R12.64], R56 ;  /* 0x000000380c002986 */ /* 0x000fe2000c101524 */
[----:B------:R-:W-:Y:S02]  /*8df0*/  ISETP.GT.AND P2, PT, R10, 0x8, P0 ;  /* 0x000000080a00780c */ /* 0x000fe40000744270 */
[----:B------:R-:W-:Y:S01]  /*8e00*/  IMAD.X R15, R21, 0x1, R7, P4 ;  /* 0x00000001150f7824 */ /* 0x000fe200020e0607 */
[----:B--2---:R-:W-:-:S04]  /*8e10*/  IADD3 R4, P4, R57, R6, RZ ;  /* 0x0000000639047210 */ /* 0x004fc80007f9e0ff */
[----:B------:R-:W-:Y:S01]  /*8e20*/  @P3 STG.E.U16 desc[UR36][R14.64], R58 ;  /* 0x0000003a0e003986 */ /* 0x000fe2000c101524 */
[----:B------:R-:W-:Y:S01]  /*8e30*/  IMAD.X R5, R21, 0x1, R7, P4 ;  /* 0x0000000115057824 */ /* 0x000fe200020e0607 */
[-C--:B------:R-:W-:Y:S02]  /*8e40*/  IADD3 R26, P4, R57, R8.reuse, RZ ;  /* 0x00000008391a7210 */ /* 0x080fe40007f9e0ff */
[----:B------:R-:W-:Y:S02]  /*8e50*/  ISETP.GT.AND P3, PT, R10, 0x9, P0 ;  /* 0x000000090a00780c */ /* 0x000fe40000764270 */
[----:B------:R0:W-:Y:S01]  /*8e60*/  @P5 STG.E.U16 desc[UR36][R4.64], R60 ;  /* 0x0000003c04005986 */ /* 0x0001e2000c101524 */
[----:B------:R-:W-:Y:S01]  /*8e70*/  IADD3 R24, P5, R59, R8, RZ ;  /* 0x000000083b187210 */ /* 0x000fe20007fbe0ff */
[----:B------:R-:W-:-:S04]  /*8e80*/  IMAD.X R27, R21, 0x1, R9, P4 ;  /* 0x00000001151b7824 */ /* 0x000fc800020e0609 */
[----:B------:R-:W-:Y:S01]  /*8e90*/  IMAD.X R25, R21, 0x1, R9, P5 ;  /* 0x0000000115197824 */ /* 0x000fe200028e0609 */
[----:B------:R-:W-:-:S04]  /*8ea0*/  ISETP.GT.AND P5, PT, R10, 0x10, P1 ;  /* 0x000000100a00780c */ /* 0x000fc80000fa4270 */
[----:B------:R-:W-:Y:S01]  /*8eb0*/  @P2 STG.E.U16 desc[UR36][R24.64], R30 ;  /* 0x0000001e18002986 */ /* 0x000fe2000c101524 */
[----:B0-----:R-:W-:Y:S02]  /*8ec0*/  IADD3 R4, P4, R63, R6, RZ ;  /* 0x000000063f047210 */ /* 0x001fe40007f9e0ff */
[C---:B------:R-:W-:Y:S01]  /*8ed0*/  ISETP.GT.AND P2, PT, R10.reuse, 0x11, P1 ;  /* 0x000000110a00780c */ /* 0x040fe20000f44270 */
[----:B------:R-:W-:Y:S01]  /*8ee0*/  @P3 STG.E.U16 desc[UR36][R26.64], R31 ;  /* 0x0000001f1a003986 */ /* 0x000fe2000c101524 */
[----:B------:R-:W-:Y:S01]  /*8ef0*/  ISETP.GT.AND P3, PT, R10, 0x10, P0 ;  /* 0x000000100a00780c */ /* 0x000fe20000764270 */
[----:B------:R-:W-:Y:S01]  /*8f00*/  IMAD.X R5, R21, 0x1, R7, P4 ;  /* 0x0000000115057824 */ /* 0x000fe200020e0607 */
[----:B------:R-:W-:-:S04]  /*8f10*/  IADD3 R14, P4, R63, R8, RZ ;  /* 0x000000083f0e7210 */ /* 0x000fc80007f9e0ff */
        /* <DEDUP_REMOVED lines=65> */
[----:B------:R4:W-:Y:S01]  /*9330*/  @P2 STG.E.U16 desc[UR36][R24.64], R48 ;  /* 0x0000003018002986 */ /* 0x0009e2000c101524 */
[----:B0-----:R-:W-:Y:S02]  /*9340*/  IADD3 R4, P4, R77, R8, RZ ;  /* 0x000000084d047210 */ /* 0x001fe40007f9e0ff */
[-C--:B------:R-:W-:Y:S01]  /*9350*/  IADD3 R14, P2, R81, R6.reuse, RZ ;  /* 0x00000006510e7210 */ /* 0x080fe20007f5e0ff */
[----:B------:R4:W-:Y:S01]  /*9360*/  @P3 STG.E.U16 desc[UR36][R26.64], R49 ;  /* 0x000000311a003986 */ /* 0x0009e2000c101524 */
[----:B------:R-:W-:Y:S01]  /*9370*/  IADD3 R6, P3, R83, R6, RZ ;  /* 0x0000000653067210 */ /* 0x000fe20007f7e0ff */
[C---:B------:R-:W-:Y:S01]  /*9380*/  IMAD.X R5, R21.reuse, 0x1, R9, P4 ;  /* 0x0000000115057824 */ /* 0x040fe200020e0609 */
[----:B------:R-:W-:Y:S01]  /*9390*/  ISETP.GT.AND P4, PT, R10, 0x31, P0 ;  /* 0x000000310a00780c */ /* 0x000fe20000784270 */
[C-C-:B------:R-:W-:Y:S02]  /*93a0*/  IMAD.X R15, R21.reuse, 0x1, R7.reuse, P2 ;  /* 0x00000001150f7824 */ /* 0x140fe400010e0607 */
[----:B------:R-:W-:Y:S01]  /*93b0*/  IMAD.X R7, R21, 0x1, R7, P3 ;  /* 0x0000000115077824 */ /* 0x000fe200018e0607 */
[----:B------:R4:W-:Y:S01]  /*93c0*/  @P5 STG.E.U16 desc[UR36][R4.64], R50 ;  /* 0x0000003204005986 */ /* 0x0009e2000c101524 */
[----:B------:R-:W-:-:S02]  /*93d0*/  IADD3 R12, P5, R79, R8, RZ ;  /* 0x000000084f0c7210 */ /* 0x000fc40007fbe0ff */
[C---:B------:R-:W-:Y:S02]  /*93e0*/  ISETP.GT.AND P3, PT, R10.reuse, 0x38, P1 ;  /* 0x000000380a00780c */ /* 0x040fe40000f64270 */
[C---:B------:R-:W-:Y:S01]  /*93f0*/  ISETP.GT.AND P1, PT, R10.reuse, 0x39, P1 ;  /* 0x000000390a00780c */ /* 0x040fe20000f24270 */
[--C-:B------:R-:W-:Y:S01]  /*9400*/  IMAD.X R13, R21, 0x1, R9.reuse, P5 ;  /* 0x00000001150d7824 */ /* 0x100fe200028e0609 */
[-C--:B------:R-:W-:Y:S02]  /*9410*/  IADD3 R28, P5, R81, R8.reuse, RZ ;  /* 0x00000008511c7210 */ /* 0x080fe40007fbe0ff */
[----:B------:R-:W-:Y:S02]  /*9420*/  IADD3 R8, P2, R83, R8, RZ ;  /* 0x0000000853087210 */ /* 0x000fe40007f5e0ff */
[----:B------:R4:W-:Y:S01]  /*9430*/  @P4 STG.E.U16 desc[UR36][R12.64], R51 ;  /* 0x000000330c004986 */ /* 0x0009e2000c101524 */
[C-C-:B------:R-:W-:Y:S01]  /*9440*/  IMAD.X R29, R21.reuse, 0x1, R9.reuse, P5 ;  /* 0x00000001151d7824 */ /* 0x140fe200028e0609 */
[C---:B------:R-:W-:Y:S01]  /*9450*/  ISETP.GT.AND P5, PT, R10.reuse, 0x38, P0 ;  /* 0x000000380a00780c */ /* 0x040fe200007a4270 */
[----:B------:R-:W-:Y:S01]  /*9460*/  IMAD.X R9, R21, 0x1, R9, P2 ;  /* 0x0000000115097824 */ /* 0x000fe200010e0609 */
[----:B------:R-:W-:Y:S01]  /*9470*/  ISETP.GT.AND P0, PT, R10, 0x39, P0 ;  /* 0x000000390a00780c */ /* 0x000fe20000704270 */
[----:B------:R4:W-:Y:S04]  /*9480*/  @P3 STG.E.U16 desc[UR36][R14.64], R52 ;  /* 0x000000340e003986 */ /* 0x0009e8000c101524 */
[----:B------:R4:W-:Y:S06]  /*9490*/  @P1 STG.E.U16 desc[UR36][R6.64], R53 ;  /* 0x0000003506001986 */ /* 0x0009ec000c101524 */
[----:B------:R4:W-:Y:S04]  /*94a0*/  @P5 STG.E.U16 desc[UR36][R28.64], R54 ;  /* 0x000000361c005986 */ /* 0x0009e8000c101524 */
[----:B------:R4:W-:Y:S02]  /*94b0*/  @P0 STG.E.U16 desc[UR36][R8.64], R55 ;  /* 0x0000003708000986 */ /* 0x0009e4000c101524 */
.L_x_191:
[----:B------:R-:W-:Y:S05]  /*94c0*/  BSYNC B0 ;  /* 0x0000000000007941 */ /* 0x000fea0003800000 */
.L_x_33:
[----:B------:R-:W-:Y:S01]  /*94d0*/  ULDC UR4, c[0x0][0xc] ;  /* 0x0000030000047ab9 */ /* 0x000fe20000000800 */
[----:B------:R-:W-:Y:S01]  /*94e0*/  ULDC UR5, c[0x0][0x10] ;  /* 0x0000040000057ab9 */ /* 0x000fe20000000800 */
[----:B0-----:R-:W0:Y:S01]  /*94f0*/  LDC R3, c[0x0][0x14] ;  /* 0x00000500ff037b82 */ /* 0x001e220000000800 */
[----:B------:R-:W-:Y:S01]  /*9500*/  UIMAD.WIDE.U32 UR4, UR4, UR5, URZ ;  /* 0x00000005040472a5 */ /* 0x000fe2000f8e003f */
[----:B------:R-:W-:Y:S02]  /*9510*/  IMAD.MOV.U32 R123, RZ, RZ, -0x1 ;  /* 0xffffffffff7b7424 */ /* 0x000fe400078e00ff */
[----:B------:R-:W-:-:S03]  /*9520*/  IMAD.MOV.U32 R121, RZ, RZ, -0x1 ;  /* 0xffffffffff797424 */ /* 0x000fc600078e00ff */
[----:B0-----:R-:W-:-:S04]  /*9530*/  IMAD.WIDE.U32 R16, R3, UR4, R16 ;  /* 0x0000000403107c25 */ /* 0x001fc8000f8e0010 */
[----:B------:R-:W-:Y:S01]  /*9540*/  IMAD R3, R3, UR5, RZ ;  /* 0x0000000503037c24 */ /* 0x000fe2000f8e02ff */
[----:B------:R-:W-:Y:S02]  /*9550*/  ULDC.64 UR4, c[0x0][0x650] ;  /* 0x0001940000047ab9 */ /* 0x000fe40000000a00 */
[----:B------:R-:W-:Y:S01]  /*9560*/  ISETP.GE.U32.AND P0, PT, R16, UR4, PT ;  /* 0x0000000410007c0c */ /* 0x000fe2000bf06070 */
[--C-:B------:R-:W-:Y:S01]  /*9570*/  IMAD.IADD R17, R17, 0x1, R3.reuse ;  /* 0x0000000111117824 */ /* 0x100fe200078e0203 */
[----:B------:R-:W-:-:S04]  /*9580*/  PRMT R3, RZ, 0x7610, R3 ;  /* 0x00007610ff037816 */ /* 0x000fc80000000003 */
[----:B------:R-:W-:-:S13]  /*9590*/  ISETP.GE.U32.AND.EX P0, PT, R17, UR5, PT, P0 ;  /* 0x0000000511007c0c */ /* 0x000fda000bf06100 */
[----:B------:R-:W-:Y:S05]  /*95a0*/  @P0 BRA `(.L_x_192) ;  /* 0x0000000400640947 */ /* 0x000fea0003800000 */
[----:B----4-:R-:W0:Y:S01]  /*95b0*/  S2R R12, SR_CTAID.X ;  /* 0x00000000000c7919 */ /* 0x010e220000002500 */
[----:B------:R-:W4:Y:S01]  /*95c0*/  LDC.64 R10, c[0x0][0x628] ;  /* 0x00018a00ff0a7b82 */ /* 0x000f220000000a00 */
[----:B------:R-:W-:Y:S01]  /*95d0*/  ULDC UR4, c[0x0][0x150] ;  /* 0x0000540000047ab9 */ /* 0x000fe20000000800 */
[----:B-1----:R-:W-:Y:S01]  /*95e0*/  IMAD.MOV.U32 R8, RZ, RZ, R16 ;  /* 0x000000ffff087224 */ /* 0x002fe200078e0010 */
[----:B------:R-:W1:Y:S01]  /*95f0*/  S2R R24, SR_CTAID.Y ;  /* 0x0000000000187919 */ /* 0x000e620000002600 */
[----:B------:R-:W-:-:S04]  /*9600*/  IMAD.MOV.U32 R9, RZ, RZ, R17 ;  /* 0x000000ffff097224 */ /* 0x000fc800078e0011 */
[----:B------:R-:W1:Y:S08]  /*9610*/  LDC R21, c[0x0][0x144] ;  /* 0x00005100ff157b82 */ /* 0x000e700000000800 */
[----:B------:R-:W1:Y:S08]  /*9620*/  LDC R0, c[0x0][0x630] ;  /* 0x00018c00ff007b82 */ /* 0x000e700000000800 */
[----:B------:R-:W1:Y:S01]  /*9630*/  LDC.64 R14, c[0x0][0x620] ;  /* 0x00018800ff0e7b82 */ /* 0x000e620000000a00 */
[----:B----4-:R-:W-:-:S04]  /*9640*/  ISETP.NE.U32.AND P0, PT, R10, RZ, PT ;  /* 0x000000ff0a00720c */ /* 0x010fc80003f05070 */
[----:B------:R-:W-:Y:S02]  /*9650*/  ISETP.NE.AND.EX P0, PT, R11, RZ, PT, P0 ;  /* 0x000000ff0b00720c */ /* 0x000fe40003f05300 */
[----:B0-----:R-:W-:-:S05]  /*9660*/  I2FP.F32.U32 R3, R12 ;  /* 0x0000000c00037245 */ /* 0x001fca0000201000 */
[----:B------:R-:W-:-:S04]  /*9670*/  FMUL R3, R3, UR4 ;  /* 0x0000000403037c20 */ /* 0x000fc80008400000 */
[----:B------:R0:W4:Y:S02]  /*9680*/  F2I.U32.TRUNC.NTZ R20, R3 ;  /* 0x0000000300147305 */ /* 0x000124000020f000 */
[----:B------:R-:W-:Y:S05]  /*9690*/  @!P0 BRA `(.L_x_193) ;  /* 0x0000000000288947 */ /* 0x000fea0003800000 */
[----:B0-----:R-:W0:Y:S02]  /*96a0*/  LDC R3, c[0x0][0x634] ;  /* 0x00018d00ff037b82 */ /* 0x001e240000000800 */
[----:B0-----:R-:W-:-:S05]  /*96b0*/  IADD3 R3, P0, R16, R3, RZ ;  /* 0x0000000310037210 */ /* 0x001fca0007f1e0ff */
[----:B------:R-:W-:-:S04]  /*96c0*/  IMAD.X R13, RZ, RZ, R17, P0 ;  /* 0x000000ffff0d7224 */ /* 0x000fc800000e0611 */
[----:B---3--:R-:W-:-:S04]  /*96d0*/  IMAD.WIDE.U32 R4, R13, R10, RZ ;  /* 0x0000000a0d047225 */ /* 0x008fc800078e00ff */
[----:B------:R-:W-:-:S04]  /*96e0*/  IMAD.WIDE.U32 R6, P0, R3, R11, R4 ;  /* 0x0000000b03067225 */ /* 0x000fc80007800004 */
[----:B------:R-:W-:-:S04]  /*96f0*/  IMAD.WIDE.U32 R4, R3, R10, RZ ;  /* 0x0000000a03047225 */ /* 0x000fc800078e00ff */
[----:B------:R-:W-:Y:S01]  /*9700*/  IMAD.X R9, RZ, RZ, RZ, P0 ;  /* 0x000000ffff097224 */ /* 0x000fe200000e06ff */
[----:B------:R-:W-:Y:S01]  /*9710*/  IADD3 RZ, P0, R5, R6, RZ ;  /* 0x0000000605ff7210 */ /* 0x000fe20007f1e0ff */
[----:B------:R-:W-:-:S04]  /*9720*/  IMAD.MOV.U32 R8, RZ, RZ, R7 ;  /* 0x000000ffff087224 */ /* 0x000fc800078e0007 */
[----:B------:R-:W-:-:S08]  /*9730*/  IMAD.WIDE.U32.X R8, R13, R11, R8, P0 ;  /* 0x0000000b0d087225 */ /* 0x000fd000000e0408 */
.L_x_193:
[----:B------:R-:W2:Y:S01]  /*9740*/  LDC.64 R28, c[0x0][0x640] ;  /* 0x00019000ff1c7b82 */ /* 0x000ea20000000a00 */
[-CC-:B-1----:R-:W-:Y:S01]  /*9750*/  SHF.R.U64 R121, R8, R0.reuse, R9.reuse ;  /* 0x0000000008797219 */ /* 0x182fe20000001209 */
[----:B----4-:R-:W-:Y:S01]  /*9760*/  IMAD.MOV R20, RZ, RZ, -R20 ;  /* 0x000000ffff147224 */ /* 0x010fe200078e0a14 */
[----:B------:R-:W-:Y:S01]  /*9770*/  SHF.R.U32.HI R0, RZ, R0, R9 ;  /* 0x00000000ff007219 */ /* 0x000fe20000011609 */
[----:B------:R-:W-:Y:S01]  /*9780*/  ULDC UR4, c[0x0][0x154] ;  /* 0x0000550000047ab9 */ /* 0x000fe20000000800 */
[----:B0-----:R-:W-:Y:S01]  /*9790*/  IADD3 R3, P0, RZ, -R121, RZ ;  /* 0x80000079ff037210 */ /* 0x001fe20007f1e0ff */
[----:B------:R-:W-:Y:S02]  /*97a0*/  IMAD R21, R21, R20, R12 ;  /* 0x0000001415157224 */ /* 0x000fe400078e020c */
[----:B------:R-:W0:Y:S01]  /*97b0*/  LDC R6, c[0x0][0x618] ;  /* 0x00018600ff067b82 */ /* 0x000e220000000800 */
[----:B------:R-:W-:Y:S02]  /*97c0*/  IMAD.MOV.U32 R7, RZ, RZ, 0x1 ;  /* 0x00000001ff077424 */ /* 0x000fe400078e00ff */
[----:B---3--:R-:W-:-:S04]  /*97d0*/  IMAD.X R5, RZ, RZ, ~R0, P0 ;  /* 0x000000ffff057224 */ /* 0x008fc800000e0e00 */
[-C--:B------:R-:W-:Y:S01]  /*97e0*/  IMAD R0, R5, R14.reuse, RZ ;  /* 0x0000000e05007224 */ /* 0x080fe200078e02ff */
[----:B------:R-:W1:Y:S01]  /*97f0*/  LDC R8, c[0x0][0x608] ;  /* 0x00018200ff087b82 */ /* 0x000e620000000800 */
[----:B------:R-:W-:-:S04]  /*9800*/  IMAD.WIDE.U32 R4, R3, R14, R16 ;  /* 0x0000000e03047225 */ /* 0x000fc800078e0010 */
[----:B------:R-:W-:Y:S01]  /*9810*/  IMAD R3, R3, R15, R0 ;  /* 0x0000000f03037224 */ /* 0x000fe200078e0200 */
[----:B------:R-:W-:Y:S02]  /*9820*/  I2FP.F32.U32 R0, R24 ;  /* 0x0000001800007245 */ /* 0x000fe40000201000 */
[----:B------:R-:W3:Y:S01]  /*9830*/  LDC R26, c[0x0][0x658] ;  /* 0x00019600ff1a7b82 */ /* 0x000ee20000000800 */
[----:B------:R-:W-:Y:S01]  /*9840*/  IMAD.IADD R3, R5, 0x1, R3 ;  /* 0x0000000105037824 */ /* 0x000fe200078e0203 */
[----:B--2---:R-:W-:Y:S01]  /*9850*/  ISETP.NE.U32.AND P0, PT, R28, RZ, PT ;  /* 0x000000ff1c00720c */ /* 0x004fe20003f05070 */
[----:B------:R-:W-:Y:S01]  /*9860*/  FMUL R0, R0, UR4 ;  /* 0x0000000400007c20 */ /* 0x000fe20008400000 */
[----:B------:R-:W-:Y:S02]  /*9870*/  IMAD.MOV.U32 R5, RZ, RZ, -0x1 ;  /* 0xffffffffff057424 */ /* 0x000fe400078e00ff */
[----:B------:R-:W-:Y:S01]  /*9880*/  ISETP.NE.AND.EX P0, PT, R29, RZ, PT, P0 ;  /* 0x000000ff1d00720c */ /* 0x000fe20003f05300 */
[----:B------:R2:W4:Y:S01]  /*9890*/  F2I.U32.TRUNC.NTZ R13, R0 ;  /* 0x00000000000d7305 */ /* 0x000522000020f000 */
[----:B------:R-:W2:Y:S01]  /*98a0*/  LDC R15, c[0x0][0x148] ;  /* 0x00005200ff0f7b82 */ /* 0x000ea20000000800 */
[----:B0-----:R-:W-:-:S02]  /*98b0*/  SHF.R.U64 R12, R4, R6, R3 ;  /* 0x00000006040c7219 */ /* 0x001fc40000001203 */
[----:B------:R-:W-:-:S05]  /*98c0*/  SHF.R.U32.HI R3, RZ, R6, R3 ;  /* 0x00000006ff037219 */ /* 0x000fca0000011603 */
[----:B------:R-:W0:Y:S01]  /*98d0*/  LDC R20, c[0x0][0x600] ;  /* 0x00018000ff147b82 */ /* 0x000e220000000800 */
[-CC-:B-1----:R-:W-:Y:S02]  /*98e0*/  SHF.R.U64 R10, R12, R8.reuse, R3.reuse ;  /* 0x000000080c0a7219 */ /* 0x182fe40000001203 */
[----:B------:R-:W-:-:S05]  /*98f0*/  SHF.R.U32.HI R3, RZ, R8, R3 ;  /* 0x00000008ff037219 */ /* 0x000fca0000011603 */
[----:B------:R-:W1:Y:S01]  /*9900*/  LDC R27, c[0x0][0x648] ;  /* 0x00019200ff1b7b82 */ /* 0x000e620000000800 */
[-C--:B---3--:R-:W-:Y:S02]  /*9910*/  SHF.L.U32 R4, R5, R26.reuse, RZ ;  /* 0x0000001a05047219 */ /* 0x088fe400000006ff */
[-CC-:B------:R-:W-:Y:S02]  /*9920*/  SHF.R.U64 R14, R10, R26.reuse, R3.reuse ;  /* 0x0000001a0a0e7219 */ /* 0x180fe40000001203 */
[----:B------:R-:W-:Y:S02]  /*9930*/  SHF.R.U32.HI R5, RZ, R26, R3 ;  /* 0x0000001aff057219 */ /* 0x000fe40000011603 */
[----:B------:R-:W-:Y:S01]  /*9940*/  LOP3.LUT R25, RZ, R4, RZ, 0x33, !PT ;  /* 0x00000004ff197212 */ /* 0x000fe200078e33ff */
[----:B------:R-:W3:Y:S01]  /*9950*/  LDC R30, c[0x0][0x638] ;  /* 0x00018e00ff1e7b82 */ /* 0x000ee20000000800 */
[----:B------:R-:W-:Y:S01]  /*9960*/  SHF.L.U32 R26, R7, R26, RZ ;  /* 0x0000001a071a7219 */ /* 0x000fe200000006ff */
[----:B------:R-:W-:-:S06]  /*9970*/  IMAD.MOV.U32 R4, RZ, RZ, R14 ;  /* 0x000000ffff047224 */ /* 0x000fcc00078e000e */
[----:B------:R-:W0:Y:S01]  /*9980*/  LDC R31, c[0x0][0x610] ;  /* 0x00018400ff1f7b82 */ /* 0x000e220000000800 */
[----:B----4-:R-:W-:Y:S05]  /*9990*/  @!P0 BRA `(.L_x_194) ;  /* 0x0000000000288947 */ /* 0x010fea0003800000 */
        /* <DEDUP_REMOVED lines=10> */
.L_x_194:
[----:B------:R-:W-:Y:S01]  /*9a40*/  ISETP.NE.AND P0, PT, R2, 0x1, PT ;  /* 0x000000010200780c */ /* 0x000fe20003f05270 */
[----:B0-----:R-:W-:Y:S01]  /*9a50*/  VIADD R7, R20, 0xffffffff ;  /* 0xffffffff14077836 */ /* 0x001fe20000000000 */
[----:B-12---:R-:W-:Y:S01]  /*9a60*/  SHF.R.U64 R0, R4, R27, R5 ;  /* 0x0000001b04007219 */ /* 0x006fe20000001205 */
[----:B------:R-:W-:Y:S01]  /*9a70*/  IMAD.MOV R13, RZ, RZ, -R13 ;  /* 0x000000ffff0d7224 */ /* 0x000fe200078e0a0d */
[----:B------:R-:W-:Y:S01]  /*9a80*/  LOP3.LUT R5, R10, R25, RZ, 0xc0, !PT ;  /* 0x000000190a057212 */ /* 0x000fe200078ec0ff */
[----:B------:R-:W-:Y:S01]  /*9a90*/  IMAD.MOV.U32 R4, RZ, RZ, 0x1 ;  /* 0x00000001ff047424 */ /* 0x000fe200078e00ff */
[----:B------:R-:W-:Y:S01]  /*9aa0*/  LOP3.LUT R12, R12, R7, RZ, 0xc0, !PT ;  /* 0x000000070c0c7212 */ /* 0x000fe200078ec0ff */
[----:B------:R-:W-:Y:S02]  /*9ab0*/  IMAD.MOV R3, RZ, RZ, -R0 ;  /* 0x000000ffff037224 */ /* 0x000fe400078e0a00 */
[----:B------:R-:W-:Y:S02]  /*9ac0*/  IMAD R0, R26, R0, R5 ;  /* 0x000000001a007224 */ /* 0x000fe400078e0205 */
[----:B---3--:R-:W-:-:S02]  /*9ad0*/  IMAD R3, R3, R30, R14 ;  /* 0x0000001e03037224 */ /* 0x008fc400078e020e */
[----:B------:R-:W-:Y:S02]  /*9ae0*/  @P0 IMAD R21, R15, R13, R24 ;  /* 0x0000000d0f150224 */ /* 0x000fe400078e0218 */
[----:B------:R-:W-:Y:S01]  /*9af0*/  IMAD R5, R3, R20, R12 ;  /* 0x0000001403057224 */ /* 0x000fe200078e020c */
[----:B------:R-:W-:Y:S01]  /*9b00*/  PRMT R3, R4, 0x7610, R3 ;  /* 0x0000761004037816 */ /* 0x000fe20000000003 */
[----:B------:R-:W-:-:S05]  /*9b10*/  IMAD R0, R0, R31, R21 ;  /* 0x0000001f00007224 */ /* 0x000fca00078e0215 */
[----:B------:R-:W-:Y:S02]  /*9b20*/  SEL R123, R5, R0, !P0 ;  /* 0x00000000057b7207 */ /* 0x000fe40004000000 */
[----:B------:R-:W-:-:S07]  /*9b30*/  SEL R0, R0, R5, !P0 ;  /* 0x0000000500007207 */ /* 0x000fce0004000000 */
.L_x_192:
[----:B------:R-:W-:Y:S01]  /*9b40*/  LOP3.LUT P0, RZ, R3, 0xff, RZ, 0xc0, !PT ;  /* 0x000000ff03ff7812 */ /* 0x000fe2000780c0ff */
[----:B------:R-:W-:-:S12]  /*9b50*/  IMAD.MOV.U32 R124, RZ, RZ, R0 ;  /* 0x000000ffff7c7224 */ /* 0x000fd800078e0000 */
[----:B------:R-:W-:Y:S05]  /*9b60*/  @P0 BRA `(.L_x_195) ;  /* 0xffffff7400cc0947 */ /* 0x000fea000383ffff */
[----:B------:R-:W-:Y:S05]  /*9b70*/  EXIT ;  /* 0x000000000000794d */ /* 0x000fea0003800000 */
.L_x_8:
[----:B0-----:R-:W-:Y:S01]  /*9b80*/  ULDC.64 UR4, c[0x0][0x650] ;  /* 0x0001940000047ab9 */ /* 0x001fe20000000a00 */
        /* <DEDUP_REMOVED lines=25> */
.L_x_197:
[----:B------:R-:W0:Y:S01]  /*9d20*/  LDC.64 R28, c[0x0][0x640] ;  /* 0x00019000ff1c7b82 */ /* 0x000e220000000a00 */
[-CC-:B------:R-:W-:Y:S01]  /*9d30*/  SHF.R.U64 R22, R12, R6.reuse, R13.reuse ;  /* 0x000000060c167219 */ /* 0x180fe2000000120d */
[----:B------:R-:W-:Y:S01]  /*9d40*/  IMAD.MOV.U32 R30, RZ, RZ, 0x1 ;  /* 0x00000001ff1e7424 */ /* 0x000fe200078e00ff */
[----:B------:R-:W-:Y:S02]  /*9d50*/  SHF.R.U32.HI R6, RZ, R6, R13 ;  /* 0x00000006ff067219 */ /* 0x000fe4000001160d */
        /* <DEDUP_REMOVED lines=8> */
[----:B------:R-:W-:Y:S01]  /*9de0*/  IMAD.IADD R9, R9, 0x1, R11 ;  /* 0x0000000109097824 */ /* 0x000fe200078e020b */
[----:B0-----:R-:W-:-:S04]  /*9df0*/  ISETP.NE.U32.AND P0, PT, R28, RZ, PT ;  /* 0x000000ff1c00720c */ /* 0x001fc80003f05070 */
[----:B------:R-:W-:Y:S02]  /*9e00*/  ISETP.NE.AND.EX P0, PT, R29, RZ, PT, P0 ;  /* 0x000000ff1d00720c */ /* 0x000fe40003f05300 */
[----:B------:R-:W0:Y:S01]  /*9e10*/  LDC R20, c[0x0][0x600] ;  /* 0x00018000ff147b82 */ /* 0x000e220000000800 */
[-CC-:B-1----:R-:W-:Y:S01]  /*9e20*/  SHF.R.U64 R14, R8, R10.reuse, R9.reuse ;  /* 0x0000000a080e7219 */ /* 0x182fe20000001209 */
[----:B------:R-:W-:Y:S01]  /*9e30*/  IMAD.MOV.U32 R8, RZ, RZ, -0x1 ;  /* 0xffffffffff087424 */ /* 0x000fe200078e00ff */
[----:B------:R-:W-:-:S05]  /*9e40*/  SHF.R.U32.HI R9, RZ, R10, R9 ;  /* 0x0000000aff097219 */ /* 0x000fca0000011609 */
[----:B------:R-:W1:Y:S01]  /*9e50*/  LDC R26, c[0x0][0x648] ;  /* 0x00019200ff1a7b82 */ /* 0x000e620000000800 */
[-CC-:B--2---:R-:W-:Y:S02]  /*9e60*/  SHF.R.U64 R21, R14, R12.reuse, R9.reuse ;  /* 0x0000000c0e157219 */ /* 0x184fe40000001209 */
[----:B------:R-:W-:-:S05]  /*9e70*/  SHF.R.U32.HI R6, RZ, R12, R9 ;  /* 0x0000000cff067219 */ /* 0x000fca0000011609 */
[----:B------:R-:W2:Y:S01]  /*9e80*/  LDC R27, c[0x0][0x638] ;  /* 0x00018e00ff1b7b82 */ /* 0x000ea20000000800 */
[-C--:B---3--:R-:W-:Y:S02]  /*9e90*/  SHF.L.U32 R8, R8, R25.reuse, RZ ;  /* 0x0000001908087219 */ /* 0x088fe400000006ff */
[-CC-:B------:R-:W-:Y:S02]  /*9ea0*/  SHF.R.U64 R23, R21, R25.reuse, R6.reuse ;  /* 0x0000001915177219 */ /* 0x180fe40000001206 */
[----:B------:R-:W-:Y:S02]  /*9eb0*/  LOP3.LUT R32, RZ, R8, RZ, 0x33, !PT ;  /* 0x00000008ff207212 */ /* 0x000fe400078e33ff */
[----:B------:R-:W-:Y:S01]  /*9ec0*/  SHF.R.U32.HI R9, RZ, R25, R6 ;  /* 0x00000019ff097219 */ /* 0x000fe20000011606 */
[----:B------:R-:W3:Y:S01]  /*9ed0*/  LDC R31, c[0x0][0x610] ;  /* 0x00018400ff1f7b82 */ /* 0x000ee20000000800 */
[----:B------:R-:W-:Y:S01]  /*9ee0*/  IMAD.MOV.U32 R8, RZ, RZ, R23 ;  /* 0x000000ffff087224 */ /* 0x000fe200078e0017 */
[----:B------:R-:W-:Y:S06]  /*9ef0*/  @!P0 BRA `(.L_x_198) ;  /* 0x0000000000288947 */ /* 0x000fec0003800000 */
        /* <DEDUP_REMOVED lines=10> */
.L_x_198:
[----:B------:R-:W-:Y:S02]  /*9fa0*/  ISETP.NE.AND P0, PT, R2, 0x1, PT ;  /* 0x000000010200780c */ /* 0x000fe40003f05270 */
[----:B-1----:R-:W-:Y:S01]  /*9fb0*/  SHF.R.U64 R6, R8, R26, R9 ;  /* 0x0000001a08067219 */ /* 0x002fe20000001209 */
[----:B0-----:R-:W-:Y:S01]  /*9fc0*/  VIADD R9, R20, 0xffffffff ;  /* 0xffffffff14097836 */ /* 0x001fe20000000000 */
[----:B------:R-:W-:Y:S02]  /*9fd0*/  SHF.L.U32 R30, R30, R25, RZ ;  /* 0x000000191e1e7219 */ /* 0x000fe400000006ff */
[----:B------:R-:W-:Y:S01]  /*9fe0*/  LOP3.LUT R5, R21, R32, RZ, 0xc0, !PT ;  /* 0x0000002015057212 */ /* 0x000fe200078ec0ff */
[----:B------:R-:W-:-:S04]  /*9ff0*/  IMAD.MOV R8, RZ, RZ, -R6 ;  /* 0x000000ffff087224 */ /* 0x000fc800078e0a06 */
[----:B------:R-:W-:Y:S01]  /*a000*/  IMAD R6, R30, R6, R5 ;  /* 0x000000061e067224 */ /* 0x000fe200078e0205 */
[----:B------:R-:W-:Y:S01]  /*a010*/  LOP3.LUT R5, R14, R9, RZ, 0xc0, !PT ;  /* 0x000000090e057212 */ /* 0x000fe200078ec0ff */
[----:B------:R-:W-:Y:S02]  /*a020*/  @P0 IMAD R3, R7, R24, R4 ;  /* 0x0000001807030224 */ /* 0x000fe400078e0204 */
[----:B--2---:R-:W-:Y:S02]  /*a030*/  IMAD R4, R8, R27, R23 ;  /* 0x0000001b08047224 */ /* 0x004fe400078e0217 */
[----:B---3--:R-:W-:Y:S02]  /*a040*/  IMAD R3, R6, R31, R3 ;  /* 0x0000001f06037224 */ /* 0x008fe400078e0203 */
[----:B------:R-:W-:Y:S02]  /*a050*/  IMAD R4, R4, R20, R5 ;  /* 0x0000001404047224 */ /* 0x000fe400078e0205 */
[----:B------:R-:W-:-:S02]  /*a060*/  IMAD.MOV.U32 R8, RZ, RZ, 0x1 ;  /* 0x00000001ff087424 */ /* 0x000fc400078e00ff */
[----:B------:R-:W-:Y:S01]  /*a070*/  IMAD.MOV.U32 R6, RZ, RZ, R22 ;  /* 0x000000ffff067224 */ /* 0x000fe200078e0016 */
[----:B------:R-:W-:Y:S02]  /*a080*/  SEL R21, R4, R3, !P0 ;  /* 0x0000000304157207 */ /* 0x000fe40004000000 */
[----:B------:R-:W-:-:S07]  /*a090*/  SEL R20, R3, R4, !P0 ;  /* 0x0000000403147207 */ /* 0x000fce0004000000 */
.L_x_196:
[----:B------:R-:W-:-:S08]  /*a0a0*/  NOP ;  /* 0x0000000000007918 */ /* 0x000fd00000000000 */
[----:B------:R-:W0:-:S00]  /*a0b0*/  USETMAXREG.DEALLOC.CTAPOOL 0x28 ;  /* 0x00000028000079c8 */ /* 0x000e0000080e0500 */
[----:B0-----:R-:W-:-:S13]  /*a0c0*/  ISETP.NE.AND P0, PT, R0, RZ, PT ;  /* 0x000000ff0000720c */ /* 0x001fda0003f05270 */
[----:B------:R-:W-:Y:S05]  /*a0d0*/  @P0 EXIT ;  /* 0x000000000000094d */ /* 0x000fea0003800000 */
[----:B------:R-:W-:Y:S01]  /*a0e0*/  LOP3.LUT P0, RZ, R8, 0xff, RZ, 0xc0, !PT ;  /* 0x000000ff08ff7812 */ /* 0x000fe2000780c0ff */
[----:B------:R-:W-:Y:S02]  /*a0f0*/  IMAD.MOV.U32 R0, RZ, RZ, 0x1 ;  /* 0x00000001ff007424 */ /* 0x000fe400078e00ff */
[----:B------:R-:W-:-:S10]  /*a100*/  IMAD.MOV.U32 R3, RZ, RZ, RZ ;  /* 0x000000ffff037224 */ /* 0x000fd400078e00ff */
[----:B------:R-:W-:Y:S05]  /*a110*/  @!P0 BRA `(.L_x_199) ;  /* 0x0000000c00488947 */ /* 0x000fea0003800000 */
[----:B------:R-:W0:Y:S01]  /*a120*/  LDC R0, c[0x0][0x28c] ;  /* 0x0000a300ff007b82 */ /* 0x000e220000000800 */
[----:B------:R-:W1:Y:S01]  /*a130*/  S2R R11, SR_CgaCtaId ;  /* 0x00000000000b7919 */ /* 0x000e620000008800 */
[----:B------:R-:W-:Y:S01]  /*a140*/  ULDC UR5, c[0x0][0x600] ;  /* 0x0001800000057ab9 */ /* 0x000fe20000000800 */
[----:B------:R-:W-:Y:S01]  /*a150*/  ULDC UR4, c[0x0][0xc] ;  /* 0x0000030000047ab9 */ /* 0x000fe20000000800 */
[----:B------:R-:W-:Y:S01]  /*a160*/  UIADD3 UR16, UR5, -0x1, URZ ;  /* 0xffffffff05107890 */ /* 0x000fe2000fffe03f */
[----:B------:R-:W-:Y:S01]  /*a170*/  BSSY B0, `(.L_x_199) ;  /* 0x00000cc000007945 */ /* 0x000fe20003800000 */
[----:B------:R-:W-:Y:S01]  /*a180*/  ULDC UR6, c[0x0][0x658] ;  /* 0x0001960000067ab9 */ /* 0x000fe20000000800 */
[----:B------:R-:W-:Y:S01]  /*a190*/  ULDC UR5, c[0x0][0x10] ;  /* 0x0000040000057ab9 */ /* 0x000fe20000000800 */
[----:B------:R-:W-:Y:S01]  /*a1a0*/  UMOV UR7, 0xffffffff ;  /* 0xffffffff00077882 */ /* 0x000fe20000000000 */
[----:B------:R-:W-:Y:S01]  /*a1b0*/  UMOV UR8, 0x1 ;  /* 0x0000000100087882 */ /* 0x000fe20000000000 */
[----:B------:R-:W-:Y:S01]  /*a1c0*/  UIMAD.WIDE.U32 UR4, UR4, UR5, URZ ;  /* 0x00000005040472a5 */ /* 0x000fe2000f8e003f */
[----:B------:R-:W-:Y:S01]  /*a1d0*/  IMAD.MOV.U32 R9, RZ, RZ, 0x1 ;  /* 0x00000001ff097424 */ /* 0x000fe200078e00ff */
[----:B------:R-:W-:Y:S01]  /*a1e0*/  USHF.L.U32 UR7, UR7, UR6, URZ ;  /* 0x0000000607077299 */ /* 0x000fe2000800063f */
[----:B------:R-:W-:Y:S01]  /*a1f0*/  LOP3.LUT R13, R19, 0x2, RZ, 0xfc, !PT ;  /* 0x00000002130d7812 */ /* 0x000fe200078efcff */
[----:B------:R-:W-:-:S02]  /*a200*/  USHF.L.U32 UR18, UR8, UR6, URZ ;  /* 0x0000000608127299 */ /* 0x000fc4000800063f */
[----:B------:R-:W-:Y:S01]  /*a210*/  ULOP3.LUT UR17, URZ, UR7, URZ, 0x33, !UPT ;  /* 0x000000073f117292 */ /* 0x000fe2000f8e333f */
[----:B------:R-:W-:Y:S01]  /*a220*/  ULDC UR6, c[0x0][0x14] ;  /* 0x0000050000067ab9 */ /* 0x000fe20000000800 */
[----:B------:R-:W-:Y:S01]  /*a230*/  ULDC.64 UR22, c[0x0][0x198] ;  /* 0x0000660000167ab9 */ /* 0x000fe20000000a00 */
[----:B------:R-:W-:Y:S02]  /*a240*/  UIMAD.WIDE.U32 UR20, UR4, UR6, URZ ;  /* 0x00000006041472a5 */ /* 0x000fe4000f8e003f */
[----:B------:R-:W-:Y:S01]  /*a250*/  UIMAD UR13, UR5, UR6, URZ ;  /* 0x00000006050d72a4 */ /* 0x000fe2000f8e023f */
[----:B0-----:R-:W-:-:S03]  /*a260*/  VIADD R0, R0, 0x1f ;  /* 0x0000001f00007836 */ /* 0x001fc60000000000 */
[----:B------:R-:W-:Y:S02]  /*a270*/  UIADD3 UR13, UR21, UR13, URZ ;  /* 0x0000000d150d7290 */ /* 0x000fe4000fffe03f */
[----:B------:R-:W-:-:S04]  /*a280*/  SHF.R.S32.HI R3, RZ, 0x1f, R0 ;  /* 0x0000001fff037819 */ /* 0x000fc80000011400 */
[----:B------:R-:W-:Y:S01]  /*a290*/  LEA.HI R8, R3, R0, RZ, 0x5 ;  /* 0x0000000003087211 */ /* 0x000fe200078f28ff */
[C---:B-1----:R-:W-:Y:S02]  /*a2a0*/  IMAD.SHL.U32 R10, R11.reuse, 0x20, RZ ;  /* 0x000000200b0a7824 */ /* 0x042fe400078e00ff */
[----:B------:R-:W-:Y:S01]  /*a2b0*/  IMAD.SHL.U32 R11, R11, 0x400, RZ ;  /* 0x000004000b0b7824 */ /* 0x000fe200078e00ff */
[----:B------:R-:W-:Y:S01]  /*a2c0*/  SHF.R.S32.HI R8, RZ, 0x5, R8 ;  /* 0x00000005ff087819 */ /* 0x000fe20000011408 */
[----:B------:R-:W-:Y:S01]  /*a2d0*/  IMAD.MOV.U32 R0, RZ, RZ, 0x1 ;  /* 0x00000001ff007424 */ /* 0x000fe200078e00ff */
[----:B------:R-:W-:Y:S01]  /*a2e0*/  LOP3.LUT R10, R10, 0x20, RZ, 0xc0, !PT ;  /* 0x000000200a0a7812 */ /* 0x000fe200078ec0ff */
[----:B------:R-:W-:Y:S01]  /*a2f0*/  IMAD.MOV.U32 R3, RZ, RZ, RZ ;  /* 0x000000ffff037224 */ /* 0x000fe200078e00ff */
[----:B------:R-:W-:Y:S01]  /*a300*/  LOP3.LUT R11, R11, 0x400, RZ, 0xc0, !PT ;  /* 0x000004000b0b7812 */ /* 0x000fe200078ec0ff */
[----:B------:R-:W-:-:S07]  /*a310*/  VIADD R12, R8, 0x1 ;  /* 0x00000001080c7836 */ /* 0x000fce0000000000 */
.L_x_210:
[----:B------:R-:W-:-:S03]  /*a320*/  UMOV UR4, 0xffffffff ;  /* 0xffffffff00047882 */ /* 0x000fc60000000000 */
[----:B------:R-:W-:Y:S05]  /*a330*/  BRA.DIV UR4, `(.L_x_200) ;  /* 0x00000012043c7947 */ /* 0x000fea000b800000 */
[----:B------:R-:W-:-:S13]  /*a340*/  ELECT P6, URZ, PT ;  /* 0x00000000003f782f */ /* 0x000fda00038c0000 */
.L_x_225:
[----:B------:R-:W0:Y:S01]  /*a350*/  LDC R4, c[0x0][0x28c] ;  /* 0x0000a300ff047b82 */ /* 0x000e220000000800 */
[----:B------:R-:W-:Y:S01]  /*a360*/  BSSY B1, `(.L_x_201) ;  /* 0x0000038000017945 */ /* 0x000fe20003800000 */
[----:B0-----:R-:W-:-:S13]  /*a370*/  ISETP.LT.OR P6, PT, R4, 0x1, !P6 ;  /* 0x000000010400780c */ /* 0x001fda00077c1670 */
[----:B------:R-:W-:Y:S05]  /*a380*/  @P6 BRA `(.L_x_202) ;  /* 0x0000000000d46947 */ /* 0x000fea0003800000 */
[----:B------:R-:W-:Y:S02]  /*a390*/  IMAD R21, R21, 0x40, R10 ;  /* 0x0000004015157824 */ /* 0x000fe400078e020a */
[----:B------:R-:W-:Y:S02]  /*a3a0*/  IMAD R22, R20, 0x180, RZ ;  /* 0x0000018014167824 */ /* 0x000fe400078e02ff */
[----:B------:R-:W-:Y:S02]  /*a3b0*/  IMAD.MOV.U32 R24, RZ, RZ, RZ ;  /* 0x000000ffff187224 */ /* 0x000fe400078e00ff */
[----:B------:R-:W-:Y:S02]  /*a3c0*/  IMAD.MOV.U32 R4, RZ, RZ, R12 ;  /* 0x000000ffff047224 */ /* 0x000fe400078e000c */
[----:B------:R-:W-:Y:S02]  /*a3d0*/  IMAD.MOV.U32 R5, RZ, RZ, R0 ;  /* 0x000000ffff057224 */ /* 0x000fe400078e0000 */
[----:B------:R-:W-:-:S07]  /*a3e0*/  IMAD.MOV.U32 R14, RZ, RZ, R3 ;  /* 0x000000ffff0e7224 */ /* 0x000fce00078e0003 */
.L_x_205:
[----:B------:R-:W0:Y:S01]  /*a3f0*/  S2R R20, SR_CgaCtaId ;  /* 0x0000000000147919 */ /* 0x000e220000008800 */
[----:B------:R-:W-:Y:S02]  /*a400*/  MOV R7, 0x400 ;  /* 0x0000040000077802 */ /* 0x000fe40000000f00 */
[----:B------:R-:W-:-:S13]  /*a410*/  LOP3.LUT P1, RZ, R18, 0x7f, RZ, 0xc0, !PT ;  /* 0x0000007f12ff7812 */ /* 0x000fda000782c0ff */
[----:B------:R-:W1:Y:S01]  /*a420*/  @!P1 LDC R15, c[0x0][0x500] ;  /* 0x00014000ff0f9b82 */ /* 0x000e620000000800 */
[----:B0-----:R-:W-:Y:S02]  /*a430*/  LEA R23, R20, R7, 0x18 ;  /* 0x0000000714177211 */ /* 0x001fe400078ec0ff */
[----:B------:R-:W-:-:S03]  /*a440*/  SHF.L.U32 R7, R5, 0x1f, RZ ;  /* 0x0000001f05077819 */ /* 0x000fc600000006ff */
[----:B------:R-:W-:-:S04]  /*a450*/  IMAD R20, R14, 0x8, R23 ;  /* 0x000000080e147824 */ /* 0x000fc800078e0217 */
[----:B------:R-:W0:Y:S02]  /*a460*/  SYNCS.PHASECHK.TRANS64.TRYWAIT P0, [R20+URZ+0x40], R7 ;  /* 0x00004007140075a7 */ /* 0x000e24000800017f */
[----:B01----:R-:W-:Y:S05]  /*a470*/  @!P0 BRA `(.L_x_203) ;  /* 0x00000010000c8947 */ /* 0x003fea0003800000 */
.L_x_226:
[----:B0-----:R-:W-:Y:S01]  /*a480*/  PRMT R7, R13, 0x9910, RZ ;  /* 0x000099100d077816 */ /* 0x001fe200000000ff */
[----:B------:R0:W-:Y:S03]  /*a490*/  @!P1 SYNCS.ARRIVE.TRANS64 RZ, [R20+URZ], R15 ;  /* 0x0000000f14ff99a7 */ /* 0x0001e6000800003f */
[----:B------:R-:W-:-:S13]  /*a4a0*/  ISETP.NE.AND P0, PT, R7, 0x2, PT ;  /* 0x000000020700780c */ /* 0x000fda0003f05270 */
[----:B0-----:R-:W-:Y:S05]  /*a4b0*/  @P0 BRA `(.L_x_204) ;  /* 0x0000000000040947 */ /* 0x001fea0003800000 */
[----:B------:R-:W-:Y:S01]  /*a4c0*/  BPT.TRAP 0x1 ;  /* 0x000000040000795c */ /* 0x000fe20000300000 */
.L_x_204:
[----:B------:R-:W-:Y:S01]  /*a4d0*/  IMAD R15, R14, 0x6000, R23 ;  /* 0x000060000e0f7824 */ /* 0x000fe200078e0217 */
[----:B------:R-:W-:Y:S01]  /*a4e0*/  R2UR UR9, R20 ;  /* 0x00000000140972ca */ /* 0x000fe200000e0000 */
[----:B------:R-:W-:Y:S01]  /*a4f0*/  IMAD R7, R14, 0x800, R11 ;  /* 0x000008000e077824 */ /* 0x000fe200078e020b */
[----:B------:R-:W-:Y:S01]  /*a500*/  UIADD3 UR4, UP0, UR22, 0xf0, URZ ;  /* 0x000000f016047890 */ /* 0x000fe2000ff1e03f */
[----:B------:R-:W-:Y:S01]  /*a510*/  VIADD R4, R4, 0xffffffff ;  /* 0xffffffff04047836 */ /* 0x000fe20000000000 */
[----:B------:R-:W-:Y:S01]  /*a520*/  R2UR UR5, R15 ;  /* 0x000000000f0572ca */ /* 0x000fe200000e0000 */
[----:B------:R-:W-:Y:S01]  /*a530*/  IMAD R7, R7, 0x2, R23 ;  /* 0x0000000207077824 */ /* 0x000fe200078e0217 */
[----:B------:R-:W-:Y:S01]  /*a540*/  R2UR UR11, R22 ;  /* 0x00000000160b72ca */ /* 0x000fe200000e0000 */
[----:B------:R-:W-:Y:S01]  /*a550*/  UIADD3 UR24, UP1, UR22, 0x1f0, URZ ;  /* 0x000001f016187890 */ /* 0x000fe2000ff3e03f */
[----:B------:R-:W-:Y:S01]  /*a560*/  R2UR UR10, R24 ;  /* 0x00000000180a72ca */ /* 0x000fe200000e0000 */
[----:B------:R-:W-:Y:S01]  /*a570*/  VIADD R14, R14, 0x1 ;  /* 0x000000010e0e7836 */ /* 0x000fe20000000000 */
[----:B------:R-:W-:Y:S01]  /*a580*/  R2UR UR8, R7 ;  /* 0x00000000070872ca */ /* 0x000fe200000e0000 */
[----:B------:R-:W-:Y:S01]  /*a590*/  UIADD3.X UR25, URZ, UR23, URZ, UP1, !UPT ;  /* 0x000000173f197290 */ /* 0x000fe20008ffe43f */
[----:B------:R-:W-:Y:S01]  /*a5a0*/  R2UR UR12, R6 ;  /* 0x00000000060c72ca */ /* 0x000fe200000e0000 */
[----:B------:R-:W-:Y:S01]  /*a5b0*/  UMOV UR6, 0x0 ;  /* 0x0000000000067882 */ /* 0x000fe20000000000 */
[----:B------:R-:W-:Y:S01]  /*a5c0*/  R2UR UR19, R21 ;  /* 0x00000000151372ca */ /* 0x000fe200000e0000 */
[----:B------:R-:W-:Y:S01]  /*a5d0*/  UMOV UR7, 0x10000000 ;  /* 0x1000000000077882 */ /* 0x000fe20000000000 */
[----:B------:R-:W-:Y:S01]  /*a5e0*/  ISETP.GT.AND P1, PT, R4, 0x1, PT ;  /* 0x000000010400780c */ /* 0x000fe20003f24270 */
[----:B------:R-:W-:Y:S01]  /*a5f0*/  UIADD3 UR14, UR5, 0x180, URZ ;  /* 0x00000180050e7890 */ /* 0x000fe2000fffe03f */
[----:B------:R-:W-:Y:S01]  /*a600*/  ISETP.NE.AND P0, PT, R14, 0x8, PT ;  /* 0x000000080e00780c */ /* 0x000fe20003f05270 */
[----:B------:R-:W-:Y:S01]  /*a610*/  UIADD3.X UR5, URZ, UR23, URZ, UP0, !UPT ;  /* 0x000000173f057290 */ /* 0x000fe200087fe43f */
[----:B------:R-:W-:Y:S01]  /*a620*/  VIADD R24, R24, 0x20 ;  /* 0x0000002018187836 */ /* 0x000fe20000000000 */
[----:B------:R-:W-:Y:S01]  /*a630*/  UMOV UR26, 0x30000 ;  /* 0x00030000001a7882 */ /* 0x000fe20000000000 */
[----:B------:R-:W-:Y:S01]  /*a640*/  SEL R20, RZ, 0x1, P0 ;  /* 0x00000001ff147807 */ /* 0x000fe20000000000 */
[----:B------:R-:W-:Y:S01]  /*a650*/  UIADD3 UR15, UR8, 0x30180, URZ ;  /* 0x00030180080f7890 */ /* 0x000fe2000fffe03f */
[----:B------:R-:W-:-:S02]  /*a660*/  SEL R14, R14, RZ, P0 ;  /* 0x000000ff0e0e7207 */ /* 0x000fc40000000000 */
[----:B------:R-:W-:Y:S01]  /*a670*/  UMOV UR8, UR14 ;  /* 0x0000000e00087c82 */ /* 0x000fe20008000000 */
[----:B------:R-:W-:Y:S01]  /*a680*/  LOP3.LUT R5, R5, R20, RZ, 0x3c, !PT ;  /* 0x0000001405057212 */ /* 0x000fe200078e3cff */
[----:B------:R0:W-:Y:S02]  /*a690*/  UTMALDG.3D [UR8], [UR4], desc[UR6] ;  /* 0x00000608040075b4 */ /* 0x0001e40008011000 */
[----:B0-----:R-:W-:Y:S01]  /*a6a0*/  UMOV UR8, UR15 ;  /* 0x0000000f00087c82 */ /* 0x001fe20008000000 */
[----:B------:R-:W-:Y:S02]  /*a6b0*/  UMOV UR11, UR19 ;  /* 0x00000013000b7c82 */ /* 0x000fe40008000000 */
[----:B------:R0:W-:Y:S02]  /*a6c0*/  UTMALDG.3D.MULTICAST [UR8], [UR24], UR26, desc[UR6] ;  /* 0x00000608180073b4 */ /* 0x0001e4000801181a */
[----:B0-----:R-:W-:Y:S05]  /*a6d0*/  @P1 BRA `(.L_x_205) ;  /* 0xfffffffc00441947 */ /* 0x001fea000383ffff */
.L_x_202:
[----:B------:R-:W-:Y:S05]  /*a6e0*/  BSYNC B1 ;  /* 0x0000000000017941 */ /* 0x000fea0003800000 */
.L_x_201:
[----:B------:R-:W-:Y:S01]  /*a6f0*/  LOP3.LUT P1, RZ, R9, 0xff, RZ, 0xc0, !PT ;  /* 0x000000ff09ff7812 */ /* 0x000fe2000782c0ff */
[----:B------:R-:W-:Y:S01]  /*a700*/  IMAD.IADD R3, R8, 0x1, R3 ;  /* 0x0000000108037824 */ /* 0x000fe200078e0203 */
[----:B------:R-:W-:Y:S01]  /*a710*/  IADD3 R16, P2, R16, UR20, RZ ;  /* 0x0000001410107c10 */ /* 0x000fe2000ff5e0ff */
[----:B------:R-:W-:Y:S01]  /*a720*/  ULDC.64 UR4, c[0x0][0x650] ;  /* 0x0001940000047ab9 */ /* 0x000fe20000000a00 */
[----:B------:R-:W-:Y:S01]  /*a730*/  BSSY B1, `(.L_x_206) ;  /* 0x000006d000017945 */ /* 0x000fe20003800000 */
[----:B------:R-:W-:Y:S01]  /*a740*/  IMAD.MOV.U32 R20, RZ, RZ, -0x1 ;  /* 0xffffffffff147424 */ /* 0x000fe200078e00ff */
[----:B------:R-:W-:Y:S01]  /*a750*/  ISETP.GT.U32.AND P0, PT, R3, 0x7, PT ;  /* 0x000000070300780c */ /* 0x000fe20003f04070 */
[----:B------:R-:W-:Y:S01]  /*a760*/  IMAD.MOV.U32 R21, RZ, RZ, -0x1 ;  /* 0xffffffffff157424 */ /* 0x000fe200078e00ff */
[----:B------:R-:W-:Y:S02]  /*a770*/  SHF.R.U32.HI R4, RZ, 0x3, R3 ;  /* 0x00000003ff047819 */ /* 0x000fe40000011603 */
[----:B------:R-:W-:-:S02]  /*a780*/  ISETP.LT.U32.AND P0, PT, R8, 0x8, P0 ;  /* 0x000000080800780c */ /* 0x000fc40000701070 */
[----:B------:R-:W-:Y:S01]  /*a790*/  IADD3.X R17, R17, UR13, RZ, P2, !PT ;  /* 0x0000000d11117c10 */ /* 0x000fe200097fe4ff */
[----:B------:R-:W0:Y:S01]  /*a7a0*/  @P1 S2R R6, SR_CgaCtaId ;  /* 0x0000000000061919 */ /* 0x000e220000008800 */
[----:B------:R-:W-:Y:S02]  /*a7b0*/  @P1 MOV R5, 0x400 ;  /* 0x0000040000051802 */ /* 0x000fe40000000f00 */
[----:B------:R-:W-:Y:S02]  /*a7c0*/  ISETP.GE.U32.AND P2, PT, R16, UR4, PT ;  /* 0x0000000410007c0c */ /* 0x000fe4000bf46070 */
[----:B------:R-:W-:Y:S02]  /*a7d0*/  LOP3.LUT R4, R4, 0x1, RZ, 0xc0, !PT ;  /* 0x0000000104047812 */ /* 0x000fe400078ec0ff */
[----:B------:R-:W-:Y:S02]  /*a7e0*/  LOP3.LUT R3, R3, 0x7, RZ, 0xc0, !PT ;  /* 0x0000000703037812 */ /* 0x000fe400078ec0ff */
[----:B------:R-:W-:-:S02]  /*a7f0*/  PRMT R9, RZ, 0x7610, R9 ;  /* 0x00007610ff097816 */ /* 0x000fc40000000009 */
[----:B0-----:R-:W-:Y:S01]  /*a800*/  @P1 LEA R5, R6, R5, 0x18 ;  /* 0x0000000506051211 */ /* 0x001fe200078ec0ff */
[----:B------:R-:W-:-:S03]  /*a810*/  IMAD.MOV.U32 R6, RZ, RZ, -0x1 ;  /* 0xffffffffff067424 */ /* 0x000fc600078e00ff */
[----:B------:R0:W-:Y:S01]  /*a820*/  @P1 SYNCS.ARRIVE.TRANS64.A1T0 RZ, [R5+URZ+0x98], RZ ;  /* 0x000098ff05ff19a7 */ /* 0x0001e2000810003f */
[----:B------:R-:W-:-:S04]  /*a830*/  ISETP.NE.U32.AND P1, PT, R4, 0x1, PT ;  /* 0x000000010400780c */ /* 0x000fc80003f25070 */
[----:B------:R-:W-:Y:S02]  /*a840*/  ISETP.GT.U32.AND P1, PT, R8, 0x7, !P1 ;  /* 0x000000070800780c */ /* 0x000fe40004f24070 */
[----:B0-----:R-:W-:Y:S02]  /*a850*/  SEL R5, RZ, 0x1, !P0 ;  /* 0x00000001ff057807 */ /* 0x001fe40004000000 */
[----:B------:R-:W-:Y:S02]  /*a860*/  ISETP.GE.U32.AND.EX P0, PT, R17, UR5, PT, P2 ;  /* 0x0000000511007c0c */ /* 0x000fe4000bf06120 */
[----:B------:R-:W-:-:S04]  /*a870*/  SEL R4, RZ, 0x1, !P1 ;  /* 0x00000001ff047807 */ /* 0x000fc80004800000 */
[----:B------:R-:W-:Y:S02]  /*a880*/  LOP3.LUT R0, R4, R0, R5, 0x96, !PT ;  /* 0x0000000004007212 */ /* 0x000fe400078e9605 */
[----:B------:R-:W-:-:S05]  /*a890*/  PRMT R4, RZ, 0x7610, R4 ;  /* 0x00007610ff047816 */ /* 0x000fca0000000004 */
[----:B------:R-:W-:Y:S05]  /*a8a0*/  @P0 BRA `(.L_x_207) ;  /* 0x0000000400540947 */ /* 0x000fea0003800000 */
[----:B------:R-:W0:Y:S01]  /*a8b0*/  S2R R15, SR_CTAID.X ;  /* 0x00000000000f7919 */ /* 0x000e220000002500 */
[----:B------:R-:W-:Y:S01]  /*a8c0*/  ULDC.64 UR4, c[0x0][0x628] ;  /* 0x00018a0000047ab9 */ /* 0x000fe20000000a00 */
[----:B------:R-:W-:Y:S01]  /*a8d0*/  ULDC UR7, c[0x0][0x630] ;  /* 0x00018c0000077ab9 */ /* 0x000fe20000000800 */
[----:B------:R-:W-:Y:S01]  /*a8e0*/  ISETP.NE.U32.AND P0, PT, RZ, UR4, PT ;  /* 0x00000004ff007c0c */ /* 0x000fe2000bf05070 */
[----:B------:R-:W1:Y:S01]  /*a8f0*/  S2R R20, SR_CTAID.Y ;  /* 0x0000000000147919 */ /* 0x000e620000002600 */
[----:B------:R-:W-:Y:S01]  /*a900*/  ULDC UR8, c[0x0][0x150] ;  /* 0x0000540000087ab9 */ /* 0x000fe20000000800 */
[----:B------:R-:W-:Y:S01]  /*a910*/  IMAD.MOV.U32 R4, RZ, RZ, R16 ;  /* 0x000000ffff047224 */ /* 0x000fe200078e0010 */
[----:B------:R-:W-:Y:S01]  /*a920*/  ISETP.NE.AND.EX P0, PT, RZ, UR5, PT, P0 ;  /* 0x00000005ff007c0c */ /* 0x000fe2000bf05300 */
[----:B------:R-:W-:Y:S01]  /*a930*/  IMAD.MOV.U32 R5, RZ, RZ, R17 ;  /* 0x000000ffff057224 */ /* 0x000fe200078e0011 */
[----:B0-----:R-:W-:-:S11]  /*a940*/  I2FP.F32.U32 R22, R15 ;  /* 0x0000000f00167245 */ /* 0x001fd60000201000 */
[----:B------:R-:W-:Y:S05]  /*a950*/  @!P0 BRA `(.L_x_208) ;  /* 0x0000000000288947 */ /* 0x000fea0003800000 */
[----:B------:R-:W-:Y:S02]  /*a960*/  ULDC UR6, c[0x0][0x634] ;  /* 0x00018d0000067ab9 */ /* 0x000fe40000000800 */
[----:B------:R-:W-:-:S05]  /*a970*/  IADD3 R5, P0, R16, UR6, RZ ;  /* 0x0000000610057c10 */ /* 0x000fca000ff1e0ff */
[----:B------:R-:W-:-:S04]  /*a980*/  IMAD.X R21, RZ, RZ, R17, P0 ;  /* 0x000000ffff157224 */ /* 0x000fc800000e0611 */
[----:B------:R-:W-:-:S04]  /*a990*/  IMAD.WIDE.U32 R6, R21, UR4, RZ ;  /* 0x0000000415067c25 */ /* 0x000fc8000f8e00ff */
[----:B------:R-:W-:-:S04]  /*a9a0*/  IMAD.WIDE.U32 R6, P0, R5, UR5, R6 ;  /* 0x0000000505067c25 */ /* 0x000fc8000f800006 */
[----:B------:R-:W-:-:S04]  /*a9b0*/  IMAD.WIDE.U32 R4, R5, UR4, RZ ;  /* 0x0000000405047c25 */ /* 0x000fc8000f8e00ff */
[----:B------:R-:W-:Y:S01]  /*a9c0*/  IMAD.MOV.U32 R4, RZ, RZ, R7 ;  /* 0x000000ffff047224 */ /* 0x000fe200078e0007 */
[----:B------:R-:W-:Y:S01]  /*a9d0*/  IADD3 RZ, P1, R5, R6, RZ ;  /* 0x0000000605ff7210 */ /* 0x000fe20007f3e0ff */
[----:B------:R-:W-:-:S04]  /*a9e0*/  IMAD.X R5, RZ, RZ, RZ, P0 ;  /* 0x000000ffff057224 */ /* 0x000fc800000e06ff */
[----:B------:R-:W-:-:S08]  /*a9f0*/  IMAD.WIDE.U32.X R4, R21, UR5, R4, P1 ;  /* 0x0000000515047c25 */ /* 0x000fd000088e0404 */
.L_x_208:
[--C-:B------:R-:W-:Y:S01]  /*aa00*/  SHF.R.U64 R14, R4, UR7, R5.reuse ;  /* 0x00000007040e7c19 */ /* 0x100fe20008001205 */
[----:B------:R-:W-:Y:S01]  /*aa10*/  FMUL R22, R22, UR8 ;  /* 0x0000000816167c20 */ /* 0x000fe20008400000 */
[----:B------:R-:W-:Y:S01]  /*aa20*/  SHF.R.U32.HI R4, RZ, UR7, R5 ;  /* 0x00000007ff047c19 */ /* 0x000fe20008011605 */
[----:B------:R-:W0:Y:S01]  /*aa30*/  LDC R6, c[0x0][0x144] ;  /* 0x00005100ff067b82 */ /* 0x000e220000000800 */
[----:B------:R-:W-:Y:S01]  /*aa40*/  IADD3 R5, P0, RZ, -R14, RZ ;  /* 0x8000000eff057210 */ /* 0x000fe20007f1e0ff */
[----:B------:R-:W-:Y:S01]  /*aa50*/  ULDC UR6, c[0x0][0x154] ;  /* 0x0000550000067ab9 */ /* 0x000fe20000000800 */
[----:B-1----:R-:W-:Y:S01]  /*aa60*/  I2FP.F32.U32 R7, R20 ;  /* 0x0000001400077245 */ /* 0x002fe20000201000 */
[----:B------:R-:W1:Y:S01]  /*aa70*/  F2I.U32.TRUNC.NTZ R22, R22 ;  /* 0x0000001600167305 */ /* 0x000e62000020f000 */
[----:B------:R-:W-:Y:S01]  /*aa80*/  ULDC.64 UR4, c[0x0][0x620] ;  /* 0x0001880000047ab9 */ /* 0x000fe20000000a00 */
[----:B------:R-:W-:Y:S01]  /*aa90*/  IMAD.X R4, RZ, RZ, ~R4, P0 ;  /* 0x000000ffff047224 */ /* 0x000fe200000e0e04 */
[----:B------:R-:W-:Y:S01]  /*aaa0*/  ISETP.NE.AND P2, PT, R2, 0x1, PT ;  /* 0x000000010200780c */ /* 0x000fe20003f45270 */
[----:B------:R-:W-:Y:S01]  /*aab0*/  FMUL R23, R7, UR6 ;  /* 0x0000000607177c20 */ /* 0x000fe20008400000 */
[----:B------:R-:W2:Y:S01]  /*aac0*/  LDC R25, c[0x0][0x148] ;  /* 0x00005200ff197b82 */ /* 0x000ea20000000800 */
[----:B------:R-:W-:Y:S01]  /*aad0*/  IMAD R4, R4, UR4, RZ ;  /* 0x0000000404047c24 */ /* 0x000fe2000f8e02ff */
[----:B------:R-:W-:-:S02]  /*aae0*/  ULDC.64 UR6, c[0x0][0x640] ;  /* 0x0001900000067ab9 */ /* 0x000fc40000000a00 */
[----:B------:R-:W-:Y:S01]  /*aaf0*/  ISETP.NE.U32.AND P0, PT, RZ, UR6, PT ;  /* 0x00000006ff007c0c */ /* 0x000fe2000bf05070 */
[----:B------:R-:W3:Y:S01]  /*ab00*/  F2I.U32.TRUNC.NTZ R23, R23 ;  /* 0x0000001700177305 */ /* 0x000ee2000020f000 */
[C---:B------:R-:W-:Y:S02]  /*ab10*/  IMAD R7, R5.reuse, UR5, R4 ;  /* 0x0000000505077c24 */ /* 0x040fe4000f8e0204 */
[----:B------:R-:W-:Y:S01]  /*ab20*/  IMAD.WIDE.U32 R4, R5, UR4, R16 ;  /* 0x0000000405047c25 */ /* 0x000fe2000f8e0010 */
[----:B------:R-:W-:Y:S01]  /*ab30*/  ULDC UR4, c[0x0][0x618] ;  /* 0x0001860000047ab9 */ /* 0x000fe20000000800 */
[----:B------:R-:W-:Y:S02]  /*ab40*/  ISETP.NE.AND.EX P0, PT, RZ, UR7, PT, P0 ;  /* 0x00000007ff007c0c */ /* 0x000fe4000bf05300 */
[----:B------:R-:W-:Y:S02]  /*ab50*/  IMAD.IADD R5, R5, 0x1, R7 ;  /* 0x0000000105057824 */ /* 0x000fe400078e0207 */
[----:B-1----:R-:W-:-:S03]  /*ab60*/  IMAD.MOV R22, RZ, RZ, -R22 ;  /* 0x000000ffff167224 */ /* 0x002fc600078e0a16 */
[----:B------:R-:W-:Y:S01]  /*ab70*/  SHF.R.U64 R21, R4, UR4, R5 ;  /* 0x0000000404157c19 */ /* 0x000fe20008001205 */
[----:B0-----:R-:W-:Y:S01]  /*ab80*/  IMAD R15, R6, R22, R15 ;  /* 0x00000016060f7224 */ /* 0x001fe200078e020f */
[----:B------:R-:W-:Y:S01]  /*ab90*/  SHF.R.U32.HI R4, RZ, UR4, R5 ;  /* 0x00000004ff047c19 */ /* 0x000fe20008011605 */
[----:B------:R-:W-:Y:S01]  /*aba0*/  ULDC UR4, c[0x0][0x608] ;  /* 0x0001820000047ab9 */ /* 0x000fe20000000800 */
[----:B---3--:R-:W-:Y:S02]  /*abb0*/  IMAD.MOV R6, RZ, RZ, -R23 ;  /* 0x000000ffff067224 */ /* 0x008fe400078e0a17 */
[--C-:B------:R-:W-:Y:S02]  /*abc0*/  SHF.R.U64 R22, R21, UR4, R4.reuse ;  /* 0x0000000415167c19 */ /* 0x100fe40008001204 */
[----:B------:R-:W-:Y:S01]  /*abd0*/  SHF.R.U32.HI R5, RZ, UR4, R4 ;  /* 0x00000004ff057c19 */ /* 0x000fe20008011604 */
[----:B------:R-:W-:Y:S01]  /*abe0*/  ULDC UR4, c[0x0][0x658] ;  /* 0x0001960000047ab9 */ /* 0x000fe20000000800 */
[----:B--2---:R-:W-:-:S02]  /*abf0*/  @P2 IMAD R15, R25, R6, R20 ;  /* 0x00000006190f2224 */ /* 0x004fc400078e0214 */
[--C-:B------:R-:W-:Y:S02]  /*ac00*/  SHF.R.U64 R20, R22, UR4, R5.reuse ;  /* 0x0000000416147c19 */ /* 0x100fe40008001205 */
[----:B------:R-:W-:-:S03]  /*ac10*/  SHF.R.U32.HI R23, RZ, UR4, R5 ;  /* 0x00000004ff177c19 */ /* 0x000fc60008011605 */
[----:B------:R-:W-:Y:S02]  /*ac20*/  IMAD.MOV.U32 R6, RZ, RZ, R20 ;  /* 0x000000ffff067224 */ /* 0x000fe400078e0014 */
[----:B------:R-:W-:Y:S01]  /*ac30*/  IMAD.MOV.U32 R5, RZ, RZ, R23 ;  /* 0x000000ffff057224 */ /* 0x000fe200078e0017 */
[----:B------:R-:W-:Y:S06]  /*ac40*/  @!P0 BRA `(.L_x_209) ;  /* 0x00000000002c8947 */ /* 0x000fec0003800000 */
        /* <DEDUP_REMOVED lines=9> */
[----:B------:R-:W-:-:S04]  /*ace0*/  IMAD.WIDE.U32.X R4, R23, UR7, R4, P1 ;  /* 0x0000000717047c25 */ /* 0x000fc800088e0404 */
[----:B------:R-:W-:-:S07]  /*acf0*/  IMAD.MOV.U32 R6, RZ, RZ, R4 ;  /* 0x000000ffff067224 */ /* 0x000fce00078e0004 */
.L_x_209:
[----:B------:R-:W-:Y:S01]  /*ad00*/  ULDC UR4, c[0x0][0x648] ;  /* 0x0001920000047ab9 */ /* 0x000fe20000000800 */
[----:B------:R-:W-:Y:S01]  /*ad10*/  LOP3.LUT R4, R22, UR17, RZ, 0xc0, !PT ;  /* 0x0000001116047c12 */ /* 0x000fe2000f8ec0ff */
[----:B------:R-:W-:Y:S01]  /*ad20*/  ULDC UR5, c[0x0][0x610] ;  /* 0x0001840000057ab9 */ /* 0x000fe20000000800 */
[----:B------:R-:W-:Y:S01]  /*ad30*/  SHF.R.U64 R5, R6, UR4, R5 ;  /* 0x0000000406057c19 */ /* 0x000fe20008001205 */
[----:B------:R-:W-:Y:S01]  /*ad40*/  ULDC UR4, c[0x0][0x638] ;  /* 0x00018e0000047ab9 */ /* 0x000fe20000000800 */
[----:B------:R-:W-:Y:S01]  /*ad50*/  LOP3.LUT R21, R21, UR16, RZ, 0xc0, !PT ;  /* 0x0000001015157c12 */ /* 0x000fe2000f8ec0ff */
[----:B------:R-:W-:Y:S02]  /*ad60*/  IMAD.MOV.U32 R6, RZ, RZ, R14 ;  /* 0x000000ffff067224 */ /* 0x000fe400078e000e */
[----:B------:R-:W-:Y:S02]  /*ad70*/  IMAD.MOV R7, RZ, RZ, -R5 ;  /* 0x000000ffff077224 */ /* 0x000fe400078e0a05 */
[----:B------:R-:W-:-:S02]  /*ad80*/  IMAD R4, R5, UR18, R4 ;  /* 0x0000001205047c24 */ /* 0x000fc4000f8e0204 */
[----:B------:R-:W-:Y:S01]  /*ad90*/  IMAD R20, R7, UR4, R20 ;  /* 0x0000000407147c24 */ /* 0x000fe2000f8e0214 */
[----:B------:R-:W-:Y:S01]  /*ada0*/  ULDC UR4, c[0x0][0x600] ;  /* 0x0001800000047ab9 */ /* 0x000fe20000000800 */
[----:B------:R-:W-:Y:S02]  /*adb0*/  IMAD R15, R4, UR5, R15 ;  /* 0x00000005040f7c24 */ /* 0x000fe4000f8e020f */
[----:B------:R-:W-:Y:S02]  /*adc0*/  IMAD R20, R20, UR4, R21 ;  /* 0x0000000414147c24 */ /* 0x000fe4000f8e0215 */
[----:B------:R-:W-:-:S03]  /*add0*/  IMAD.MOV.U32 R4, RZ, RZ, 0x1 ;  /* 0x00000001ff047424 */ /* 0x000fc600078e00ff */
[----:B------:R-:W-:Y:S02]  /*ade0*/  SEL R21, R20, R15, !P2 ;  /* 0x0000000f14157207 */ /* 0x000fe40005000000 */
[----:B------:R-:W-:-:S07]  /*adf0*/  SEL R20, R15, R20, !P2 ;  /* 0x000000140f147207 */ /* 0x000fce0005000000 */
.L_x_207:
[----:B------:R-:W-:Y:S05]  /*ae00*/  BSYNC B1 ;  /* 0x0000000000017941 */ /* 0x000fea0003800000 */
.L_x_206:
[----:B------:R-:W-:-:S13]  /*ae10*/  LOP3.LUT P0, RZ, R4, 0xff, RZ, 0xc0, !PT ;  /* 0x000000ff04ff7812 */ /* 0x000fda000780c0ff */
[----:B------:R-:W-:Y:S05]  /*ae20*/  @P0 BRA `(.L_x_210) ;  /* 0xfffffff4003c0947 */ /* 0x000fea000383ffff */
[----:B------:R-:W-:Y:S05]  /*ae30*/  BSYNC B0 ;  /* 0x0000000000007941 */ /* 0x000fea0003800000 */
.L_x_199:
[----:B------:R-:W-:-:S03]  /*ae40*/  UMOV UR4, 0xffffffff ;  /* 0xffffffff00047882 */ /* 0x000fc60000000000 */
[----:B------:R-:W-:Y:S05]  /*ae50*/  BRA.DIV UR4, `(.L_x_211) ;  /* 0x0000000604a87947 */ /* 0x000fea000b800000 */
[----:B------:R-:W-:-:S13]  /*ae60*/  ELECT P6, URZ, PT ;  /* 0x00000000003f782f */ /* 0x000fda00038c0000 */
.L_x_229:
[----:B------:R-:W-:Y:S04]  /*ae70*/  BSSY B0, `(.L_x_212) ;  /* 0x000004f000007945 */ /* 0x000fe80003800000 */
[----:B------:R-:W-:Y:S05]  /*ae80*/  @!P6 BRA `(.L_x_213) ;  /* 0x000000040034e947 */ /* 0x000fea0003800000 */
[----:B------:R-:W-:-:S04]  /*ae90*/  LOP3.LUT R19, R19, 0x2, RZ, 0xfc, !PT ;  /* 0x0000000213137812 */ /* 0x000fc800078efcff */
[----:B------:R-:W-:-:S13]  /*aea0*/  ISETP.NE.AND P0, PT, R19, 0x3, PT ;  /* 0x000000031300780c */ /* 0x000fda0003f05270 */
[----:B------:R-:W-:Y:S05]  /*aeb0*/  @!P0 BRA `(.L_x_214) ;  /* 0x0000000000048947 */ /* 0x000fea0003800000 */
[----:B------:R-:W-:Y:S01]  /*aec0*/  BPT.TRAP 0x1 ;  /* 0x000000040000795c */ /* 0x000fe20000300000 */
.L_x_214:
[----:B------:R-:W0:Y:S01]  /*aed0*/  S2R R5, SR_CgaCtaId ;  /* 0x0000000000057919 */ /* 0x000e220000008800 */
[----:B------:R-:W-:Y:S02]  /*aee0*/  MOV R2, 0x400 ;  /* 0x0000040000027802 */ /* 0x000fe40000000f00 */
[----:B------:R-:W-:Y:S02]  /*aef0*/  SHF.L.U32 R4, R0, 0x1f, RZ ;  /* 0x0000001f00047819 */ /* 0x000fe400000006ff */
[----:B0-----:R-:W-:-:S05]  /*af00*/  LEA R2, R5, R2, 0x18 ;  /* 0x0000000205027211 */ /* 0x001fca00078ec0ff */
[----:B------:R-:W-:-:S04]  /*af10*/  VIADD R2, R2, 0x40 ;  /* 0x0000004002027836 */ /* 0x000fc80000000000 */
[C---:B------:R-:W-:Y:S02]  /*af20*/  IMAD R7, R3.reuse, 0x8, R2 ;  /* 0x0000000803077824 */ /* 0x040fe400078e0202 */
[----:B------:R-:W-:Y:S02]  /*af30*/  VIADD R3, R3, 0x1 ;  /* 0x0000000103037836 */ /* 0x000fe40000000000 */
[----:B------:R-:W0:Y:S03]  /*af40*/  SYNCS.PHASECHK.TRANS64.TRYWAIT P0, [R7+URZ], R4 ;  /* 0x00000004070075a7 */ /* 0x000e26000800017f */
[----:B------:R-:W-:-:S04]  /*af50*/  ISETP.NE.AND P1, PT, R3, 0x8, PT ;  /* 0x000000080300780c */ /* 0x000fc80003f25270 */
[----:B------:R-:W-:Y:S02]  /*af60*/  SEL R5, RZ, 0x1, P1 ;  /* 0x00000001ff057807 */ /* 0x000fe40000800000 */
[----:B------:R-:W-:Y:S02]  /*af70*/  SEL R3, R3, RZ, P1 ;  /* 0x000000ff03037207 */ /* 0x000fe40000800000 */
[----:B------:R-:W-:-:S03]  /*af80*/  LOP3.LUT R6, R0, R5, RZ, 0x3c, !PT ;  /* 0x0000000500067212 */ /* 0x000fc600078e3cff */
[----:B------:R-:W-:Y:S01]  /*af90*/  IMAD R8, R3, 0x8, R2 ;  /* 0x0000000803087824 */ /* 0x000fe200078e0202 */
[----:B------:R-:W-:Y:S01]  /*afa0*/  SHF.L.U32 R5, R6, 0x1f, RZ ;  /* 0x0000001f06057819 */ /* 0x000fe200000006ff */
[----:B0-----:R-:W-:Y:S06]  /*afb0*/  @!P0 BRA `(.L_x_215) ;  /* 0x0000000400708947 */ /* 0x001fec0003800000 */
.L_x_230:
[----:B------:R-:W1:Y:S01]  /*afc0*/  SYNCS.PHASECHK.TRANS64.TRYWAIT P0, [R8+URZ], R5 ;  /* 0x00000005080075a7 */ /* 0x000e62000800017f */
[----:B------:R-:W-:-:S05]  /*afd0*/  VIADD R0, R3, 0x1 ;  /* 0x0000000103007836 */ /* 0x000fca0000000000 */
[----:B------:R-:W-:-:S04]  /*afe0*/  ISETP.NE.AND P1, PT, R0, 0x8, PT ;  /* 0x000000080000780c */ /* 0x000fc80003f25270 */
[----:B------:R-:W-:Y:S02]  /*aff0*/  SEL R3, RZ, 0x1, P1 ;  /* 0x00000001ff037807 */ /* 0x000fe40000800000 */
[----:B0-----:R-:W-:Y:S02]  /*b000*/  SEL R7, R0, RZ, P1 ;  /* 0x000000ff00077207 */ /* 0x001fe40000800000 */
[----:B------:R-:W-:-:S03]  /*b010*/  LOP3.LUT R6, R6, R3, RZ, 0x3c, !PT ;  /* 0x0000000306067212 */ /* 0x000fc600078e3cff */
[----:B------:R-:W-:Y:S01]  /*b020*/  IMAD R9, R7, 0x8, R2 ;  /* 0x0000000807097824 */ /* 0x000fe200078e0202 */
[----:B------:R-:W-:Y:S01]  /*b030*/  SHF.L.U32 R4, R6, 0x1f, RZ ;  /* 0x0000001f06047819 */ /* 0x000fe200000006ff */
[----:B-1----:R-:W-:Y:S06]  /*b040*/  @!P0 BRA `(.L_x_216) ;  /* 0x0000000400608947 */ /* 0x002fec0003800000 */
.L_x_231:
[----:B------:R-:W1:Y:S01]  /*b050*/  SYNCS.PHASECHK.TRANS64.TRYWAIT P0, [R9+URZ], R4 ;  /* 0x00000004090075a7 */ /* 0x000e62000800017f */
[----:B------:R-:W-:-:S05]  /*b060*/  VIADD R0, R7, 0x1 ;  /* 0x0000000107007836 */ /* 0x000fca0000000000 */
[----:B------:R-:W-:-:S04]  /*b070*/  ISETP.NE.AND P1, PT, R0, 0x8, PT ;  /* 0x000000080000780c */ /* 0x000fc80003f25270 */
[----:B------:R-:W-:Y:S02]  /*b080*/  SEL R3, RZ, 0x1, P1 ;  /* 0x00000001ff037807 */ /* 0x000fe40000800000 */
[----:B------:R-:W-:Y:S02]  /*b090*/  SEL R7, R0, RZ, P1 ;  /* 0x000000ff00077207 */ /* 0x000fe40000800000 */
[----:B------:R-:W-:-:S03]  /*b0a0*/  LOP3.LUT R6, R6, R3, RZ, 0x3c, !PT ;  /* 0x0000000306067212 */ /* 0x000fc600078e3cff */
[----:B0-----:R-:W-:Y:S01]  /*b0b0*/  IMAD R8, R7, 0x8, R2 ;  /* 0x0000000807087824 */ /* 0x001fe200078e0202 */
[----:B------:R-:W-:Y:S01]  /*b0c0*/  SHF.L.U32 R5, R6, 0x1f, RZ ;  /* 0x0000001f06057819 */ /* 0x000fe200000006ff */
[----:B-1----:R-:W-:Y:S06]  /*b0d0*/  @!P0 BRA `(.L_x_217) ;  /* 0x0000000400508947 */ /* 0x002fec0003800000 */
.L_x_232:
        /* <DEDUP_REMOVED lines=9> */
.L_x_233:
        /* <DEDUP_REMOVED lines=9> */
.L_x_234:
[----:B------:R-:W1:Y:S01]  /*b200*/  SYNCS.PHASECHK.TRANS64.TRYWAIT P0, [R8+URZ], R5 ;  /* 0x00000005080075a7 */ /* 0x000e62000800017f */
[----:B------:R-:W-:-:S05]  /*b210*/  VIADD R0, R7, 0x1 ;  /* 0x0000000107007836 */ /* 0x000fca0000000000 */
[----:B------:R-:W-:-:S04]  /*b220*/  ISETP.NE.AND P1, PT, R0, 0x8, PT ;  /* 0x000000080000780c */ /* 0x000fc80003f25270 */
[----:B------:R-:W-:Y:S02]  /*b230*/  SEL R3, RZ, 0x1, P1 ;  /* 0x00000001ff037807 */ /* 0x000fe40000800000 */
[----:B------:R-:W-:Y:S02]  /*b240*/  SEL R7, R0, RZ, P1 ;  /* 0x000000ff00077207 */ /* 0x000fe40000800000 */
[----:B0-----:R-:W-:-:S03]  /*b250*/  LOP3.LUT R9, R6, R3, RZ, 0x3c, !PT ;  /* 0x0000000306097212 */ /* 0x001fc600078e3cff */
[----:B------:R-:W-:Y:S01]  /*b260*/  IMAD R11, R7, 0x8, R2 ;  /* 0x00000008070b7824 */ /* 0x000fe200078e0202 */
[----:B------:R-:W-:Y:S01]  /*b270*/  SHF.L.U32 R6, R9, 0x1f, RZ ;  /* 0x0000001f09067819 */ /* 0x000fe200000006ff */
[----:B-1----:R-:W-:Y:S06]  /*b280*/  @!P0 BRA `(.L_x_220) ;  /* 0x0000000400208947 */ /* 0x002fec0003800000 */
.L_x_235:
[----:B------:R-:W1:Y:S01]  /*b290*/  SYNCS.PHASECHK.TRANS64.TRYWAIT P0, [R11+URZ], R6 ;  /* 0x000000060b0075a7 */ /* 0x000e62000800017f */
[----:B------:R-:W-:-:S05]  /*b2a0*/  VIADD R0, R7, 0x1 ;  /* 0x0000000107007836 */ /* 0x000fca0000000000 */
[----:B------:R-:W-:-:S04]  /*b2b0*/  ISETP.NE.AND P1, PT, R0, 0x8, PT ;  /* 0x000000080000780c */ /* 0x000fc80003f25270 */
[----:B------:R-:W-:Y:S02]  /*b2c0*/  SEL R4, RZ, 0x1, P1 ;  /* 0x00000001ff047807 */ /* 0x000fe40000800000 */
[----:B------:R-:W-:Y:S02]  /*b2d0*/  SEL R3, R0, RZ, P1 ;  /* 0x000000ff00037207 */ /* 0x000fe40000800000 */
[----:B------:R-:W-:Y:S01]  /*b2e0*/  LOP3.LUT R0, R9, R4, RZ, 0x3c, !PT ;  /* 0x0000000409007212 */ /* 0x000fe200078e3cff */
[----:B-1----:R-:W-:Y:S06]  /*b2f0*/  @!P0 BRA `(.L_x_221) ;  /* 0x0000000400188947 */ /* 0x002fec0003800000 */
.L_x_236:
[----:B------:R-:W-:Y:S01]  /*b300*/  IMAD R3, R3, 0x8, R2 ;  /* 0x0000000803037824 */ /* 0x000fe200078e0202 */
[----:B------:R-:W-:-:S07]  /*b310*/  SHF.L.U32 R0, R0, 0x1f, RZ ;  /* 0x0000001f00007819 */ /* 0x000fce00000006ff */
.L_x_222:
[----:B--2---:R2:W3:Y:S02]  /*b320*/  SYNCS.PHASECHK.TRANS64.TRYWAIT P0, [R3+URZ], R0 ;  /* 0x00000000030075a7 */ /* 0x0044e4000800017f */
[----:B---3--:R-:W-:Y:S05]  /*b330*/  @!P0 NANOSLEEP.SYNCS 0x989680 ;  /* 0x009896800000895d */ /* 0x008fea0003900000 */
[----:B------:R-:W3:Y:S02]  /*b340*/  @!P0 SYNCS.PHASECHK.TRANS64 P0, [R3+URZ], R0 ;  /* 0x00000000030085a7 */ /* 0x000ee4000800007f */
[----:B---3--:R-:W-:Y:S05]  /*b350*/  @!P0 BRA `(.L_x_222) ;  /* 0xfffffffc00f08947 */ /* 0x008fea000383ffff */
.L_x_213:
[----:B------:R-:W-:Y:S05]  /*b360*/  BSYNC B0 ;  /* 0x0000000000007941 */ /* 0x000fea0003800000 */
.L_x_212:
[----:B------:R-:W-:Y:S05]  /*b370*/  EXIT ;  /* 0x000000000000794d */ /* 0x000fea0003800000 */
.L_x_22:
[----:B---3--:R3:W4:Y:S02]  /*b380*/  SYNCS.PHASECHK.TRANS64.TRYWAIT P1, [R3+URZ], R0 ;  /* 0x00000000030075a7 */ /* 0x008724000802017f */
[----:B----4-:R-:W-:Y:S05]  /*b390*/  @!P1 NANOSLEEP.SYNCS 0x989680 ;  /* 0x009896800000995d */ /* 0x010fea0003900000 */
[----:B------:R-:W4:Y:S02]  /*b3a0*/  @!P1 SYNCS.PHASECHK.TRANS64 P1, [R3+URZ], R0 ;  /* 0x00000000030095a7 */ /* 0x000f24000802007f */
[----:B----4-:R-:W-:Y:S05]  /*b3b0*/  @!P1 BRA `(.L_x_22) ;  /* 0xfffffffc00f09947 */ /* 0x010fea000383ffff */
[----:B------:R-:W-:Y:S05]  /*b3c0*/  BRA `(.L_x_21) ;  /* 0xffffff60006c7947 */ /* 0x000fea000383ffff */
.L_x_27:
[----:B-1----:R-:W-:-:S04]  /*b3d0*/  IMAD.U32 R6, RZ, RZ, UR7 ;  /* 0x00000007ff067e24 */ /* 0x002fc8000f8e00ff */
[----:B------:R1:W2:Y:S03]  /*b3e0*/  SYNCS.PHASECHK.TRANS64.TRYWAIT P1, [R6+URZ], R5 ;  /* 0x00000005060075a7 */ /* 0x0002a6000802017f */
[----:B--2---:R-:W-:Y:S05]  /*b3f0*/  @!P1 NANOSLEEP.SYNCS 0x989680 ;  /* 0x009896800000995d */ /* 0x004fea0003900000 */
[----:B------:R-:W2:Y:S02]  /*b400*/  @!P1 SYNCS.PHASECHK.TRANS64 P1, [R6+URZ], R5 ;  /* 0x00000005060095a7 */ /* 0x000ea4000802007f */
[----:B--2---:R-:W-:Y:S05]  /*b410*/  @!P1 BRA `(.L_x_27) ;  /* 0xfffffffc00ec9947 */ /* 0x004fea000383ffff */
[----:B------:R-:W-:Y:S05]  /*b420*/  BRA `(.L_x_26) ;  /* 0xffffff64006c7947 */ /* 0x000fea000383ffff */
.L_x_200:
[----:B------:R-:W-:Y:S01]  /*b430*/  BSSY B1, `(.L_x_223) ;  /* 0x0000006000017945 */ /* 0x000fe20003800000 */
[----:B------:R-:W-:-:S07]  /*b440*/  IMAD.MOV.U32 R15, RZ, RZ, -0x1 ;  /* 0xffffffffff0f7424 */ /* 0x000fce00078e00ff */
[----:B------:R-:W-:Y:S05]  /*b450*/  WARPSYNC.COLLECTIVE R15, `(.L_x_224) ;  /* 0x000000000f0c7348 */ /* 0x000fea0003c00000 */
[----:B------:R-:W-:Y:S02]  /*b460*/  ELECT P6, UR62, PT ;  /* 0x00000000003e782f */ /* 0x000fe400038c0000 */
[----:B------:R-:W-:Y:S01]  /*b470*/  MOV R14, UR62 ;  /* 0x0000003e000e7c02 */ /* 0x000fe20008000f00 */
[----:B------:R-:W-:Y:S10]  /*b480*/  ENDCOLLECTIVE ;  /* 0x000000000000791b */ /* 0x000ff40003800000 */
.L_x_224:
[----:B------:R-:W-:Y:S05]  /*b490*/  BSYNC B1 ;  /* 0x0000000000017941 */ /* 0x000fea0003800000 */
.L_x_223:
[----:B------:R-:W-:Y:S05]  /*b4a0*/  BRA `(.L_x_225) ;  /* 0xffffffec00a87947 */ /* 0x000fea000383ffff */
.L_x_203:
[----:B0-----:R0:W1:Y:S02]  /*b4b0*/  SYNCS.PHASECHK.TRANS64.TRYWAIT P0, [R20+URZ+0x40], R7 ;  /* 0x00004007140075a7 */ /* 0x001064000800017f */
[----:B-1----:R-:W-:Y:S05]  /*b4c0*/  @!P0 NANOSLEEP.SYNCS 0x989680 ;  /* 0x009896800000895d */ /* 0x002fea0003900000 */
[----:B------:R-:W1:Y:S02]  /*b4d0*/  @!P0 SYNCS.PHASECHK.TRANS64 P0, [R20+URZ+0x40], R7 ;  /* 0x00004007140085a7 */ /* 0x000e64000800007f */
[----:B-1----:R-:W-:Y:S05]  /*b4e0*/  @!P0 BRA `(.L_x_203) ;  /* 0xfffffffc00f08947 */ /* 0x002fea000383ffff */
[----:B------:R-:W-:Y:S05]  /*b4f0*/  BRA `(.L_x_226) ;  /* 0xffffffec00e07947 */ /* 0x000fea000383ffff */
.L_x_211:
[----:B------:R-:W-:Y:S01]  /*b500*/  BSSY B0, `(.L_x_227) ;  /* 0x0000006000007945 */ /* 0x000fe20003800000 */
[----:B------:R-:W-:-:S07]  /*b510*/  IMAD.MOV.U32 R15, RZ, RZ, -0x1 ;  /* 0xffffffffff0f7424 */ /* 0x000fce00078e00ff */
[----:B------:R-:W-:Y:S05]  /*b520*/  WARPSYNC.COLLECTIVE R15, `(.L_x_228) ;  /* 0x000000000f0c7348 */ /* 0x000fea0003c00000 */
[----:B------:R-:W-:Y:S02]  /*b530*/  ELECT P6, UR62, PT ;  /* 0x00000000003e782f */ /* 0x000fe400038c0000 */
[----:B------:R-:W-:Y:S01]  /*b540*/  MOV R14, UR62 ;  /* 0x0000003e000e7c02 */ /* 0x000fe20008000f00 */
[----:B------:R-:W-:Y:S10]  /*b550*/  ENDCOLLECTIVE ;  /* 0x000000000000791b */ /* 0x000ff40003800000 */
.L_x_228:
[----:B------:R-:W-:Y:S05]  /*b560*/  BSYNC B0 ;  /* 0x0000000000007941 */ /* 0x000fea0003800000 */
.L_x_227:
[----:B------:R-:W-:Y:S05]  /*b570*/  BRA `(.L_x_229) ;  /* 0xfffffff8003c7947 */ /* 0x000fea000383ffff */
.L_x_215:
[----:B0-----:R0:W1:Y:S02]  /*b580*/  SYNCS.PHASECHK.TRANS64.TRYWAIT P0, [R7+URZ], R4 ;  /* 0x00000004070075a7 */ /* 0x001064000800017f */
[----:B-1----:R-:W-:Y:S05]  /*b590*/  @!P0 NANOSLEEP.SYNCS 0x989680 ;  /* 0x009896800000895d */ /* 0x002fea0003900000 */
[----:B------:R-:W1:Y:S02]  /*b5a0*/  @!P0 SYNCS.PHASECHK.TRANS64 P0, [R7+URZ], R4 ;  /* 0x00000004070085a7 */ /* 0x000e64000800007f */
[----:B-1----:R-:W-:Y:S05]  /*b5b0*/  @!P0 BRA `(.L_x_215) ;  /* 0xfffffffc00f08947 */ /* 0x002fea000383ffff */
[----:B------:R-:W-:Y:S05]  /*b5c0*/  BRA `(.L_x_230) ;  /* 0xfffffff8007c7947 */ /* 0x000fea000383ffff */
.L_x_216:
[----:B0-----:R0:W1:Y:S02]  /*b5d0*/  SYNCS.PHASECHK.TRANS64.TRYWAIT P0, [R8+URZ], R5 ;  /* 0x00000005080075a7 */ /* 0x001064000800017f */
[----:B-1----:R-:W-:Y:S05]  /*b5e0*/  @!P0 NANOSLEEP.SYNCS 0x989680 ;  /* 0x009896800000895d */ /* 0x002fea0003900000 */
[----:B------:R-:W1:Y:S02]  /*b5f0*/  @!P0 SYNCS.PHASECHK.TRANS64 P0, [R8+URZ], R5 ;  /* 0x00000005080085a7 */ /* 0x000e64000800007f */
[----:B-1----:R-:W-:Y:S05]  /*b600*/  @!P0 BRA `(.L_x_216) ;  /* 0xfffffffc00f08947 */ /* 0x002fea000383ffff */
[----:B------:R-:W-:Y:S05]  /*b610*/  BRA `(.L_x_231) ;  /* 0xfffffff8008c7947 */ /* 0x000fea000383ffff */
.L_x_217:
[----:B0-----:R0:W1:Y:S02]  /*b620*/  SYNCS.PHASECHK.TRANS64.TRYWAIT P0, [R9+URZ], R4 ;  /* 0x00000004090075a7 */ /* 0x001064000800017f */
[----:B-1----:R-:W-:Y:S05]  /*b630*/  @!P0 NANOSLEEP.SYNCS 0x989680 ;  /* 0x009896800000895d */ /* 0x002fea0003900000 */
[----:B------:R-:W1:Y:S02]  /*b640*/  @!P0 SYNCS.PHASECHK.TRANS64 P0, [R9+URZ], R4 ;  /* 0x00000004090085a7 */ /* 0x000e64000800007f */
[----:B-1----:R-:W-:Y:S05]  /*b650*/  @!P0 BRA `(.L_x_217) ;  /* 0xfffffffc00f08947 */ /* 0x002fea000383ffff */
[----:B------:R-:W-:Y:S05]  /*b660*/  BRA `(.L_x_232) ;  /* 0xfffffff8009c7947 */ /* 0x000fea000383ffff */
.L_x_218:
[----:B0-----:R0:W1:Y:S02]  /*b670*/  SYNCS.PHASECHK.TRANS64.TRYWAIT P0, [R8+URZ], R5 ;  /* 0x00000005080075a7 */ /* 0x001064000800017f */
[----:B-1----:R-:W-:Y:S05]  /*b680*/  @!P0 NANOSLEEP.SYNCS 0x989680 ;  /* 0x009896800000895d */ /* 0x002fea0003900000 */
[----:B------:R-:W1:Y:S02]  /*b690*/  @!P0 SYNCS.PHASECHK.TRANS64 P0, [R8+URZ], R5 ;  /* 0x00000005080085a7 */ /* 0x000e64000800007f */
[----:B-1----:R-:W-:Y:S05]  /*b6a0*/  @!P0 BRA `(.L_x_218) ;  /* 0xfffffffc00f08947 */ /* 0x002fea000383ffff */
[----:B------:R-:W-:Y:S05]  /*b6b0*/  BRA `(.L_x_233) ;  /* 0xfffffff800ac7947 */ /* 0x000fea000383ffff */
.L_x_219:
[----:B0-----:R0:W1:Y:S02]  /*b6c0*/  SYNCS.PHASECHK.TRANS64.TRYWAIT P0, [R9+URZ], R4 ;  /* 0x00000004090075a7 */ /* 0x001064000800017f */
[----:B-1----:R-:W-:Y:S05]  /*b6d0*/  @!P0 NANOSLEEP.SYNCS 0x989680 ;  /* 0x009896800000895d */ /* 0x002fea0003900000 */
[----:B------:R-:W1:Y:S02]  /*b6e0*/  @!P0 SYNCS.PHASECHK.TRANS64 P0, [R9+URZ], R4 ;  /* 0x00000004090085a7 */ /* 0x000e64000800007f */
[----:B-1----:R-:W-:Y:S05]  /*b6f0*/  @!P0 BRA `(.L_x_219) ;  /* 0xfffffffc00f08947 */ /* 0x002fea000383ffff */
[----:B------:R-:W-:Y:S05]  /*b700*/  BRA `(.L_x_234) ;  /* 0xfffffff800bc7947 */ /* 0x000fea000383ffff */
.L_x_220:
[----:B0-----:R0:W1:Y:S02]  /*b710*/  SYNCS.PHASECHK.TRANS64.TRYWAIT P0, [R8+URZ], R5 ;  /* 0x00000005080075a7 */ /* 0x001064000800017f */
[----:B-1----:R-:W-:Y:S05]  /*b720*/  @!P0 NANOSLEEP.SYNCS 0x989680 ;  /* 0x009896800000895d */ /* 0x002fea0003900000 */
[----:B------:R-:W1:Y:S02]  /*b730*/  @!P0 SYNCS.PHASECHK.TRANS64 P0, [R8+URZ], R5 ;  /* 0x00000005080085a7 */ /* 0x000e64000800007f */
[----:B-1----:R-:W-:Y:S05]  /*b740*/  @!P0 BRA `(.L_x_220) ;  /* 0xfffffffc00f08947 */ /* 0x002fea000383ffff */
[----:B------:R-:W-:Y:S05]  /*b750*/  BRA `(.L_x_235) ;  /* 0xfffffff800cc7947 */ /* 0x000fea000383ffff */
.L_x_221:
[----:B-1----:R1:W2:Y:S02]  /*b760*/  SYNCS.PHASECHK.TRANS64.TRYWAIT P0, [R11+URZ], R6 ;  /* 0x000000060b0075a7 */ /* 0x0022a4000800017f */
[----:B--2---:R-:W-:Y:S05]  /*b770*/  @!P0 NANOSLEEP.SYNCS 0x989680 ;  /* 0x009896800000895d */ /* 0x004fea0003900000 */
[----:B------:R-:W2:Y:S02]  /*b780*/  @!P0 SYNCS.PHASECHK.TRANS64 P0, [R11+URZ], R6 ;  /* 0x000000060b0085a7 */ /* 0x000ea4000800007f */
[----:B--2---:R-:W-:Y:S05]  /*b790*/  @!P0 BRA `(.L_x_221) ;  /* 0xfffffffc00f08947 */ /* 0x004fea000383ffff */
[----:B------:R-:W-:Y:S05]  /*b7a0*/  BRA `(.L_x_236) ;  /* 0xfffffff800d47947 */ /* 0x000fea000383ffff */
.L_x_237:
[----:B------:R-:W-:-:S00]  /*b7b0*/  BRA `(.L_x_237) ;  /* 0xfffffffc00fc7947 */ /* 0x000fc0000383ffff */
[----:B------:R-:W-:-:S00]  /*b7c0*/  NOP ;  /* 0x0000000000007918 */ /* 0x000fc00000000000 */
        /* <DEDUP_REMOVED lines=11> */
.L_x_238:


//--------------------- .nv.global.init           --------------------------
	.section	.nv.global.init,"aw",@progbits
.nv.global.init:
	.type		$str$22,@object
	.size		$str$22,($str$23 - $str$22)
$str$22:
        /*0000*/ 	.byte	0x6b, 0x5f, 0x74, 0x69, 0x6c, 0x65, 0x5f, 0x63, 0x6f, 0x75, 0x6e, 0x74, 0x20, 0x3e, 0x3d, 0x20
        /*0010*/ 	.byte	0x31, 0x00
	.type		$str$23,@object
	.size		$str$23,(__unnamed_1 - $str$23)
$str$23:
        /*0012*/ 	.byte	0x2f, 0x74, 0x6d, 0x70, 0x2f, 0x63, 0x75, 0x74, 0x6c, 0x61, 0x73, 0x73, 0x5f, 0x73, 0x77, 0x65
        /*0022*/ 	.byte	0x65, 0x70, 0x5f, 0x73, 0x72, 0x63, 0x2f, 0x69, 0x6e, 0x63, 0x6c, 0x75, 0x64, 0x65, 0x2f, 0x63
        /*0032*/ 	.byte	0x75, 0x74, 0x6c, 0x61, 0x73, 0x73, 0x2f, 0x67, 0x65, 0x6d, 0x6d, 0x2f, 0x63, 0x6f, 0x6c, 0x6c
        /*0042*/ 	.byte	0x65, 0x63, 0x74, 0x69, 0x76, 0x65, 0x2f, 0x73, 0x6d, 0x39, 0x30, 0x5f, 0x6d, 0x6d, 0x61, 0x5f
        /*0052*/ 	.byte	0x74, 0x6d, 0x61, 0x5f, 0x67, 0x6d, 0x6d, 0x61, 0x5f, 0x73, 0x73, 0x5f, 0x77, 0x61, 0x72, 0x70
        /*0062*/ 	.byte	0x73, 0x70, 0x65, 0x63, 0x69, 0x61, 0x6c, 0x69, 0x7a, 0x65, 0x64, 0x2e, 0x68, 0x70, 0x70, 0x00
	.type		__unnamed_1,@object
	.size		__unnamed_1,(.L_0 - __unnamed_1)
__unnamed_1:
        /*0072*/ 	.byte	0x76, 0x6f, 0x69, 0x64, 0x20, 0x63, 0x75, 0x74, 0x6c, 0x61, 0x73, 0x73, 0x3a, 0x3a, 0x67, 0x65
        /* <DEDUP_REMOVED lines=180> */
        /*0bc2*/ 	.byte	0x65, 0x3a, 0x3a, 0x69, 0x64, 0x65, 0x6e, 0x74, 0x69, 0x74, 0x79, 0x5d, 0x00
.L_0:


//--------------------- .nv.shared._ZN7cutlass13device_kernelINS_4gemm6kernel13GemmUniversalIN4cute5tupleIJiiiiEEENS1_10collective13CollectiveMmaINS1_34MainloopSm90TmaGmmaWarpSpecializedILi8ENS5_IJNS4_1CILi2EEENSA_ILi1EEESC_EEENS1_35KernelTmaWarpSpecializedCooperativeEEENS5_IJNSA_ILi384EEENSA_ILi64EEENSA_ILi32EEEEEENS_10bfloat16_tENS5_IJlSC_lEEESK_SL_NS4_8TiledMMAINS4_8MMA_AtomIJNS4_4SM904GMMA27MMA_64x64x16_F32BF16BF16_SSILNSP_5MajorE0ELSR_0ELNSP_7ScaleInE1ELSS_1EEEEEENS4_6LayoutISD_NS5_IJSC_NSA_ILi0EEESW_EEEEENS5_IJNS4_10UnderscoreESZ_SZ_EEEEENS4_13SM90_TMA_LOADENS4_14ComposedLayoutINS4_7SwizzleILi2ELi4ELi3EEENS4_18smem_ptr_flag_bitsILi16EEENSV_INS5_IJNSA_ILi8EEESI_EEENS5_IJSI_SC_EEEEEEEvNS4_8identityENS4_23SM90_TMA_LOAD_MULTICASTES1C_vS1D_EENS_8epilogue10collective6detail29Sm90TmaWarpSpecializedAdapterINS1H_15DefaultEpilogueISK_SL_SL_NS1G_6thread17LinearCombinationISK_Li1EffLNS1L_9ScaleType4KindE0ELNS_15FloatRoundStyleE2ESK_EENS1_15EpilogueDefaultEEEEEvvEEEEvNT_6ParamsE --------------------------
	.section	.nv.shared._ZN7cutlass13device_kernelINS_4gemm6kernel13GemmUniversalIN4cute5tupleIJiiiiEEENS1_10collective13CollectiveMmaINS1_34MainloopSm90TmaGmmaWarpSpecializedILi8ENS5_IJNS4_1CILi2EEENSA_ILi1EEESC_EEENS1_35KernelTmaWarpSpecializedCooperativeEEENS5_IJNSA_ILi384EEENSA_ILi64EEENSA_ILi32EEEEEENS_10bfloat16_tENS5_IJlSC_lEEESK_SL_NS4_8TiledMMAINS4_8MMA_AtomIJNS4_4SM904GMMA27MMA_64x64x16_F32BF16BF16_SSILNSP_5MajorE0ELSR_0ELNSP_7ScaleInE1ELSS_1EEEEEENS4_6LayoutISD_NS5_IJSC_NSA_ILi0EEESW_EEEEENS5_IJNS4_10UnderscoreESZ_SZ_EEEEENS4_13SM90_TMA_LOADENS4_14ComposedLayoutINS4_7SwizzleILi2ELi4ELi3EEENS4_18smem_ptr_flag_bitsILi16EEENSV_INS5_IJNSA_ILi8EEESI_EEENS5_IJSI_SC_EEEEEEEvNS4_8identityENS4_23SM90_TMA_LOAD_MULTICASTES1C_vS1D_EENS_8epilogue10collective6detail29Sm90TmaWarpSpecializedAdapterINS1H_15DefaultEpilogueISK_SL_SL_NS1G_6thread17LinearCombinationISK_Li1EffLNS1L_9ScaleType4KindE0ELNS_15FloatRoundStyleE2ESK_EENS1_15EpilogueDefaultEEEEEvvEEEEvNT_6ParamsE,"aw",@nobits
	.sectionflags	@""
	.align	16
	.zero		1024


//--------------------- .nv.shared.reserved.0     --------------------------
	.section	.nv.shared.reserved.0,"aw",@nobits
	.weak		__nv_reservedSMEM_offset_0_alias
	.size		__nv_reservedSMEM_offset_0_alias, 0, 0
	.other		__nv_reservedSMEM_offset_0_alias,@"STO_CUDA_RESERVED_SHARED STV_DEFAULT"
__nv_reservedSMEM_offset_0_alias:
	.zero		0


//--------------------- .nv.global                --------------------------
	.section	.nv.global,"aw",@nobits
.nv.global:
	.type		_ZN39_INTERNAL_12962efe_4_k_cu_71e52d2b_37514cute1_E,@object
	.size		_ZN39_INTERNAL_12962efe_4_k_cu_71e52d2b_37514cute1_E,(_ZN39_INTERNAL_12962efe_4_k_cu_71e52d2b_37514cuda3std3__45__cpo6cbeginE - _ZN39_INTERNAL_12962efe_4_k_cu_71e52d2b_37514cute1_E)
_ZN39_INTERNAL_12962efe_4_k_cu_71e52d2b_37514cute1_E:
	.zero		1
	.type		_ZN39_INTERNAL_12962efe_4_k_cu_71e52d2b_37514cuda3std3__45__cpo6cbeginE,@object
	.size		_ZN39_INTERNAL_12962efe_4_k_cu_71e52d2b_37514cuda3std3__45__cpo6cbeginE,(_ZN39_INTERNAL_12962efe_4_k_cu_71e52d2b_37514cuda3std3__48in_placeE - _ZN39_INTERNAL_12962efe_4_k_cu_71e52d2b_37514cuda3std3__45__cpo6cbeginE)
_ZN39_INTERNAL_12962efe_4_k_cu_71e52d2b_37514cuda3std3__45__cpo6cbeginE:
	.zero		1
	.type		_ZN39_INTERNAL_12962efe_4_k_cu_71e52d2b_37514cuda3std3__48in_placeE,@object
	.size		_ZN39_INTERNAL_12962efe_4_k_cu_71e52d2b_37514cuda3std3__48in_placeE,(_ZN39_INTERNAL_12962efe_4_k_cu_71e52d2b_37514cuda3std6ranges3__45__cpo9iter_moveE - _ZN39_INTERNAL_12962efe_4_k_cu_71e52d2b_37514cuda3std3__48in_placeE)
_ZN39_INTERNAL_12962efe_4_k_cu_71e52d2b_37514cuda3std3__48in_placeE:
	.zero		1
	.type		_ZN39_INTERNAL_12962efe_4_k_cu_71e52d2b_37514cuda3std6ranges3__45__cpo9iter_moveE,@object
	.size		_ZN39_INTERNAL_12962efe_4_k_cu_71e52d2b_37514cuda3std6ranges3__45__cpo9iter_moveE,(_ZN39_INTERNAL_12962efe_4_k_cu_71e52d2b_37514cuda3std3__45__cpo5beginE - _ZN39_INTERNAL_12962efe_4_k_cu_71e52d2b_37514cuda3std6ranges3__45__cpo9iter_moveE)
_ZN39_INTERNAL_12962efe_4_k_cu_71e52d2b_37514cuda3std6ranges3__45__cpo9iter_moveE:
	.zero		1
	.type		_ZN39_INTERNAL_12962efe_4_k_cu_71e52d2b_37514cuda3std3__45__cpo5beginE,@object
	.size		_ZN39_INTERNAL_12962efe_4_k_cu_71e52d2b_37514cuda3std3__45__cpo5beginE,(_ZN39_INTERNAL_12962efe_4_k_cu_71e52d2b_37514cuda3std3__441_GLOBAL__N__12962efe_4_k_cu_71e52d2b_37516ignoreE - _ZN39_INTERNAL_12962efe_4_k_cu_71e52d2b_37514cuda3std3__45__cpo5beginE)
_ZN39_INTERNAL_12962efe_4_k_cu_71e52d2b_37514cuda3std3__45__cpo5beginE:
	.zero		1
	.type		_ZN39_INTERNAL_12962efe_4_k_cu_71e52d2b_37514cuda3std3__441_GLOBAL__N__12962efe_4_k_cu_71e52d2b_37516ignoreE,@object
	.size		_ZN39_INTERNAL_12962efe_4_k_cu_71e52d2b_37514cuda3std3__441_GLOBAL__N__12962efe_4_k_cu_71e52d2b_37516ignoreE,(_ZN39_INTERNAL_12962efe_4_k_cu_71e52d2b_37514cute7productE - _ZN39_INTERNAL_12962efe_4_k_cu_71e52d2b_37514cuda3std3__441_GLOBAL__N__12962efe_4_k_cu_71e52d2b_37516ignoreE)
_ZN39_INTERNAL_12962efe_4_k_cu_71e52d2b_37514cuda3std3__441_GLOBAL__N__12962efe_4_k_cu_71e52d2b_37516ignoreE:
	.zero		1
	.type		_ZN39_INTERNAL_12962efe_4_k_cu_71e52d2b_37514cute7productE,@object
	.size		_ZN39_INTERNAL_12962efe_4_k_cu_71e52d2b_37514cute7productE,(_ZN39_INTERNAL_12962efe_4_k_cu_71e52d2b_37514cuda3std3__45__cpo3endE - _ZN39_INTERNAL_12962efe_4_k_cu_71e52d2b_37514cute7productE)
_ZN39_INTERNAL_12962efe_4_k_cu_71e52d2b_37514cute7productE:
	.zero		1
	.type		_ZN39_INTERNAL_12962efe_4_k_cu_71e52d2b_37514cuda3std3__45__cpo3endE,@object
	.size		_ZN39_INTERNAL_12962efe_4_k_cu_71e52d2b_37514cuda3std3__45__cpo3endE,(_ZN39_INTERNAL_12962efe_4_k_cu_71e52d2b_37514cuda3std3__419piecewise_constructE - _ZN39_INTERNAL_12962efe_4_k_cu_71e52d2b_37514cuda3std3__45__cpo3endE)
_ZN39_INTERNAL_12962efe_4_k_cu_71e52d2b_37514cuda3std3__45__cpo3endE:
	.zero		1
	.type		_ZN39_INTERNAL_12962efe_4_k_cu_71e52d2b_37514cuda3std3__419piecewise_constructE,@object
	.size		_ZN39_INTERNAL_12962efe_4_k_cu_71e52d2b_37514cuda3std3__419piecewise_constructE,(_ZN39_INTERNAL_12962efe_4_k_cu_71e52d2b_37514cuda3std3__45__cpo4cendE - _ZN39_INTERNAL_12962efe_4_k_cu_71e52d2b_37514cuda3std3__419piecewise_constructE)
_ZN39_INTERNAL_12962efe_4_k_cu_71e52d2b_37514cuda3std3__419piecewise_constructE:
	.zero		1
	.type		_ZN39_INTERNAL_12962efe_4_k_cu_71e52d2b_37514cuda3std3__45__cpo4cendE,@object
	.size		_ZN39_INTERNAL_12962efe_4_k_cu_71e52d2b_37514cuda3std3__45__cpo4cendE,(_ZN39_INTERNAL_12962efe_4_k_cu_71e52d2b_37514cuda3std6ranges3__45__cpo4swapE - _ZN39_INTERNAL_12962efe_4_k_cu_71e52d2b_37514cuda3std3__45__cpo4cendE)
_ZN39_INTERNAL_12962efe_4_k_cu_71e52d2b_37514cuda3std3__45__cpo4cendE:
	.zero		1
	.type		_ZN39_INTERNAL_12962efe_4_k_cu_71e52d2b_37514cuda3std6ranges3__45__cpo4swapE,@object
	.size		_ZN39_INTERNAL_12962efe_4_k_cu_71e52d2b_37514cuda3std6ranges3__45__cpo4swapE,(.L_8 - _ZN39_INTERNAL_12962efe_4_k_cu_71e52d2b_37514cuda3std6ranges3__45__cpo4swapE)
_ZN39_INTERNAL_12962efe_4_k_cu_71e52d2b_37514cuda3std6ranges3__45__cpo4swapE:
	.zero		1
.L_8:


//--------------------- .nv.constant0._ZN7cutlass13device_kernelINS_4gemm6kernel13GemmUniversalIN4cute5tupleIJiiiiEEENS1_10collective13CollectiveMmaINS1_34MainloopSm90TmaGmmaWarpSpecializedILi8ENS5_IJNS4_1CILi2EEENSA_ILi1EEESC_EEENS1_35KernelTmaWarpSpecializedCooperativeEEENS5_IJNSA_ILi384EEENSA_ILi64EEENSA_ILi32EEEEEENS_10bfloat16_tENS5_IJlSC_lEEESK_SL_NS4_8TiledMMAINS4_8MMA_AtomIJNS4_4SM904GMMA27MMA_64x64x16_F32BF16BF16_SSILNSP_5MajorE0ELSR_0ELNSP_7ScaleInE1ELSS_1EEEEEENS4_6LayoutISD_NS5_IJSC_NSA_ILi0EEESW_EEEEENS5_IJNS4_10UnderscoreESZ_SZ_EEEEENS4_13SM90_TMA_LOADENS4_14ComposedLayoutINS4_7SwizzleILi2ELi4ELi3EEENS4_18smem_ptr_flag_bitsILi16EEENSV_INS5_IJNSA_ILi8EEESI_EEENS5_IJSI_SC_EEEEEEEvNS4_8identityENS4_23SM90_TMA_LOAD_MULTICASTES1C_vS1D_EENS_8epilogue10collective6detail29Sm90TmaWarpSpecializedAdapterINS1H_15DefaultEpilogueISK_SL_SL_NS1G_6thread17LinearCombinationISK_Li1EffLNS1L_9ScaleType4KindE0ELNS_15FloatRoundStyleE2ESK_EENS1_15EpilogueDefaultEEEEEvvEEEEvNT_6ParamsE --------------------------
	.section	.nv.constant0._ZN7cutlass13device_kernelINS_4gemm6kernel13GemmUniversalIN4cute5tupleIJiiiiEEENS1_10collective13CollectiveMmaINS1_34MainloopSm90TmaGmmaWarpSpecializedILi8ENS5_IJNS4_1CILi2EEENSA_ILi1EEESC_EEENS1_35KernelTmaWarpSpecializedCooperativeEEENS5_IJNSA_ILi384EEENSA_ILi64EEENSA_ILi32EEEEEENS_10bfloat16_tENS5_IJlSC_lEEESK_SL_NS4_8TiledMMAINS4_8MMA_AtomIJNS4_4SM904GMMA27MMA_64x64x16_F32BF16BF16_SSILNSP_5MajorE0ELSR_0ELNSP_7ScaleInE1ELSS_1EEEEEENS4_6LayoutISD_NS5_IJSC_NSA_ILi0EEESW_EEEEENS5_IJNS4_10UnderscoreESZ_SZ_EEEEENS4_13SM90_TMA_LOADENS4_14ComposedLayoutINS4_7SwizzleILi2ELi4ELi3EEENS4_18smem_ptr_flag_bitsILi16EEENSV_INS5_IJNSA_ILi8EEESI_EEENS5_IJSI_SC_EEEEEEEvNS4_8identityENS4_23SM90_TMA_LOAD_MULTICASTES1C_vS1D_EENS_8epilogue10collective6detail29Sm90TmaWarpSpecializedAdapterINS1H_15DefaultEpilogueISK_SL_SL_NS1G_6thread17LinearCombinationISK_Li1EffLNS1L_9ScaleType4KindE0ELNS_15FloatRoundStyleE2ESK_EENS1_15EpilogueDefaultEEEEEvvEEEEvNT_6ParamsE,"a",@progbits
	.sectionflags	@""
	.align	4
.nv.constant0._ZN7cutlass13device_kernelINS_4gemm6kernel13GemmUniversalIN4cute5tupleIJiiiiEEENS1_10collective13CollectiveMmaINS1_34MainloopSm90TmaGmmaWarpSpecializedILi8ENS5_IJNS4_1CILi2EEENSA_ILi1EEESC_EEENS1_35KernelTmaWarpSpecializedCooperativeEEENS5_IJNSA_ILi384EEENSA_ILi64EEENSA_ILi32EEEEEENS_10bfloat16_tENS5_IJlSC_lEEESK_SL_NS4_8TiledMMAINS4_8MMA_AtomIJNS4_4SM904GMMA27MMA_64x64x16_F32BF16BF16_SSILNSP_5MajorE0ELSR_0ELNSP_7ScaleInE1ELSS_1EEEEEENS4_6LayoutISD_NS5_IJSC_NSA_ILi0EEESW_EEEEENS5_IJNS4_10UnderscoreESZ_SZ_EEEEENS4_13SM90_TMA_LOADENS4_14ComposedLayoutINS4_7SwizzleILi2ELi4ELi3EEENS4_18smem_ptr_flag_bitsILi16EEENSV_INS5_IJNSA_ILi8EEESI_EEENS5_IJSI_SC_EEEEEEEvNS4_8identityENS4_23SM90_TMA_LOAD_MULTICASTES1C_vS1D_EENS_8epilogue10collective6detail29Sm90TmaWarpSpecializedAdapterINS1H_15DefaultEpilogueISK_SL_SL_NS1G_6thread17LinearCombinationISK_Li1EffLNS1L_9ScaleType4KindE0ELNS_15FloatRoundStyleE2ESK_EENS1_15EpilogueDefaultEEEEEvvEEEEvNT_6ParamsE:
	.zero		1664


//--------------------- SYMBOLS --------------------------

	.type		.nv.reservedSmem.offset0,@object
	.size		.nv.reservedSmem.offset0,0x4
	.type		__assertfail,@function
